	.target	sm_90a

	.elftype	@"ET_EXEC"


//--------------------- .note.nv.tkinfo           --------------------------
	.section	.note.nv.tkinfo,"",@"SHT_NOTE"
	.sectionflags	@"SHF_NOTE_NV_TKINFO"
	.tkinfo
        /*0018*/ 	.word	0x00000002
        /*0030*/ 	.string	""
        /*0030*/ 	.string	"ptxas"
        /*0030*/ 	.string	"Cuda compilation tools, release 13.0, V13.0.88"
        /*0030*/ 	.string	"Build cuda_13.0.r13.0/compiler.36424714_0"
        /*0030*/ 	.string	"-arch sm_90a -m 64 "



//--------------------- .note.nv.cuinfo           --------------------------
	.section	.note.nv.cuinfo,"",@"SHT_NOTE"
	.sectionflags	@"SHF_NOTE_NV_CUINFO"
        /*0018*/ 	.short	0x0002
        /*001a*/ 	.short	0x005a
        /*001c*/ 	.short	0x0082
	.zero		2


//--------------------- .nv.info                  --------------------------
	.section	.nv.info,"",@"SHT_CUDA_INFO"
	.align	4


	//----- nvinfo : EIATTR_REGCOUNT
	.align		4
        /*0000*/ 	.byte	0x04, 0x2f
        /*0002*/ 	.short	(.L_12 - .L_11)
	.align		4
.L_11:
        /*0004*/ 	.word	index@(_ZN7cutlass13device_kernelINS_4gemm6kernel13GemmUniversalIN4cute5tupleIJiiiiEEENS1_10collective13CollectiveMmaINS1_37MainloopSm90TmaGmmaWarpSpecializedFP8ILi30ENS5_IJNS4_1CILi2EEENSA_ILi1EEESC_EEENS1_32KernelTmaWarpSpecializedPingpongEEENS5_IJNSA_ILi64EEENSA_ILi176EEENSA_ILi32EEEEEENS_12float_e4m3_tENS5_IJlSC_lEEESK_SL_NS4_8TiledMMAINS4_8MMA_AtomIJNS4_4SM904GMMA30MMA_64x16x32_F32E4M3E4M3_SS_TNILNSP_7ScaleInE1ELSR_1EEEEEENS4_6LayoutINS5_IJSC_SC_SC_EEENS5_IJNSA_ILi0EEESW_SW_EEEEENS5_IJNS4_10UnderscoreESZ_SZ_EEEEENS4_13SM90_TMA_LOADENS4_14ComposedLayoutINS4_7SwizzleILi1ELi4ELi3EEENS4_18smem_ptr_flag_bitsILi8EEENSU_INS5_IJNSA_ILi8EEESI_EEENS5_IJSI_SC_EEEEEEEvNS4_8identityENS4_23SM90_TMA_LOAD_MULTICASTES1C_vS1D_EENS_8epilogue10collective6detail29Sm90TmaWarpSpecializedAdapterINS1H_15DefaultEpilogueISK_SL_SL_NS1G_6thread17LinearCombinationISK_Li1EffLNS1L_9ScaleType4KindE0ELNS_15FloatRoundStyleE2ESK_EENS1_15EpilogueDefaultEEEEEvvEEEEvNT_6ParamsE)
        /*0008*/ 	.word	0x000000a8


	//----- nvinfo : EIATTR_FRAME_SIZE
	.align		4
.L_12:
        /*000c*/ 	.byte	0x04, 0x11
        /*000e*/ 	.short	(.L_14 - .L_13)
	.align		4
.L_13:
        /*0010*/ 	.word	index@(_ZN7cutlass13device_kernelINS_4gemm6kernel13GemmUniversalIN4cute5tupleIJiiiiEEENS1_10collective13CollectiveMmaINS1_37MainloopSm90TmaGmmaWarpSpecializedFP8ILi30ENS5_IJNS4_1CILi2EEENSA_ILi1EEESC_EEENS1_32KernelTmaWarpSpecializedPingpongEEENS5_IJNSA_ILi64EEENSA_ILi176EEENSA_ILi32EEEEEENS_12float_e4m3_tENS5_IJlSC_lEEESK_SL_NS4_8TiledMMAINS4_8MMA_AtomIJNS4_4SM904GMMA30MMA_64x16x32_F32E4M3E4M3_SS_TNILNSP_7ScaleInE1ELSR_1EEEEEENS4_6LayoutINS5_IJSC_SC_SC_EEENS5_IJNSA_ILi0EEESW_SW_EEEEENS5_IJNS4_10UnderscoreESZ_SZ_EEEEENS4_13SM90_TMA_LOADENS4_14ComposedLayoutINS4_7SwizzleILi1ELi4ELi3EEENS4_18smem_ptr_flag_bitsILi8EEENSU_INS5_IJNSA_ILi8EEESI_EEENS5_IJSI_SC_EEEEEEEvNS4_8identityENS4_23SM90_TMA_LOAD_MULTICASTES1C_vS1D_EENS_8epilogue10collective6detail29Sm90TmaWarpSpecializedAdapterINS1H_15DefaultEpilogueISK_SL_SL_NS1G_6thread17LinearCombinationISK_Li1EffLNS1L_9ScaleType4KindE0ELNS_15FloatRoundStyleE2ESK_EENS1_15EpilogueDefaultEEEEEvvEEEEvNT_6ParamsE)
        /*0014*/ 	.word	0x00000000


	//----- nvinfo : EIATTR_MIN_STACK_SIZE
	.align		4
.L_14:
        /*0018*/ 	.byte	0x04, 0x12
        /*001a*/ 	.short	(.L_16 - .L_15)
	.align		4
.L_15:
        /*001c*/ 	.word	index@(_ZN7cutlass13device_kernelINS_4gemm6kernel13GemmUniversalIN4cute5tupleIJiiiiEEENS1_10collective13CollectiveMmaINS1_37MainloopSm90TmaGmmaWarpSpecializedFP8ILi30ENS5_IJNS4_1CILi2EEENSA_ILi1EEESC_EEENS1_32KernelTmaWarpSpecializedPingpongEEENS5_IJNSA_ILi64EEENSA_ILi176EEENSA_ILi32EEEEEENS_12float_e4m3_tENS5_IJlSC_lEEESK_SL_NS4_8TiledMMAINS4_8MMA_AtomIJNS4_4SM904GMMA30MMA_64x16x32_F32E4M3E4M3_SS_TNILNSP_7ScaleInE1ELSR_1EEEEEENS4_6LayoutINS5_IJSC_SC_SC_EEENS5_IJNSA_ILi0EEESW_SW_EEEEENS5_IJNS4_10UnderscoreESZ_SZ_EEEEENS4_13SM90_TMA_LOADENS4_14ComposedLayoutINS4_7SwizzleILi1ELi4ELi3EEENS4_18smem_ptr_flag_bitsILi8EEENSU_INS5_IJNSA_ILi8EEESI_EEENS5_IJSI_SC_EEEEEEEvNS4_8identityENS4_23SM90_TMA_LOAD_MULTICASTES1C_vS1D_EENS_8epilogue10collective6detail29Sm90TmaWarpSpecializedAdapterINS1H_15DefaultEpilogueISK_SL_SL_NS1G_6thread17LinearCombinationISK_Li1EffLNS1L_9ScaleType4KindE0ELNS_15FloatRoundStyleE2ESK_EENS1_15EpilogueDefaultEEEEEvvEEEEvNT_6ParamsE)
        /*0020*/ 	.word	0x00000000
.L_16:


//--------------------- .nv.compat                --------------------------
	.section	.nv.compat,"",@"SHT_CUDA_COMPAT_INFO"
	.align	4
        /*0000*/ 	.byte	0x02, 0x09, 0x01, 0x00, 0x02, 0x02, 0x04, 0x00, 0x02, 0x05, 0x05, 0x00, 0x03, 0x07, 0x01, 0x01
        /*0010*/ 	.byte	0x02, 0x03, 0x01, 0x00, 0x02, 0x06, 0x01, 0x00, 0x04, 0x0b, 0x08, 0x00, 0x00, 0x00, 0x00, 0x00
        /*0020*/ 	.byte	0x00, 0x00, 0x00, 0x00


//--------------------- .nv.info._ZN7cutlass13device_kernelINS_4gemm6kernel13GemmUniversalIN4cute5tupleIJiiiiEEENS1_10collective13CollectiveMmaINS1_37MainloopSm90TmaGmmaWarpSpecializedFP8ILi30ENS5_IJNS4_1CILi2EEENSA_ILi1EEESC_EEENS1_32KernelTmaWarpSpecializedPingpongEEENS5_IJNSA_ILi64EEENSA_ILi176EEENSA_ILi32EEEEEENS_12float_e4m3_tENS5_IJlSC_lEEESK_SL_NS4_8TiledMMAINS4_8MMA_AtomIJNS4_4SM904GMMA30MMA_64x16x32_F32E4M3E4M3_SS_TNILNSP_7ScaleInE1ELSR_1EEEEEENS4_6LayoutINS5_IJSC_SC_SC_EEENS5_IJNSA_ILi0EEESW_SW_EEEEENS5_IJNS4_10UnderscoreESZ_SZ_EEEEENS4_13SM90_TMA_LOADENS4_14ComposedLayoutINS4_7SwizzleILi1ELi4ELi3EEENS4_18smem_ptr_flag_bitsILi8EEENSU_INS5_IJNSA_ILi8EEESI_EEENS5_IJSI_SC_EEEEEEEvNS4_8identityENS4_23SM90_TMA_LOAD_MULTICASTES1C_vS1D_EENS_8epilogue10collective6detail29Sm90TmaWarpSpecializedAdapterINS1H_15DefaultEpilogueISK_SL_SL_NS1G_6thread17LinearCombinationISK_Li1EffLNS1L_9ScaleType4KindE0ELNS_15FloatRoundStyleE2ESK_EENS1_15EpilogueDefaultEEEEEvvEEEEvNT_6ParamsE --------------------------
	.section	.nv.info._ZN7cutlass13device_kernelINS_4gemm6kernel13GemmUniversalIN4cute5tupleIJiiiiEEENS1_10collective13CollectiveMmaINS1_37MainloopSm90TmaGmmaWarpSpecializedFP8ILi30ENS5_IJNS4_1CILi2EEENSA_ILi1EEESC_EEENS1_32KernelTmaWarpSpecializedPingpongEEENS5_IJNSA_ILi64EEENSA_ILi176EEENSA_ILi32EEEEEENS_12float_e4m3_tENS5_IJlSC_lEEESK_SL_NS4_8TiledMMAINS4_8MMA_AtomIJNS4_4SM904GMMA30MMA_64x16x32_F32E4M3E4M3_SS_TNILNSP_7ScaleInE1ELSR_1EEEEEENS4_6LayoutINS5_IJSC_SC_SC_EEENS5_IJNSA_ILi0EEESW_SW_EEEEENS5_IJNS4_10UnderscoreESZ_SZ_EEEEENS4_13SM90_TMA_LOADENS4_14ComposedLayoutINS4_7SwizzleILi1ELi4ELi3EEENS4_18smem_ptr_flag_bitsILi8EEENSU_INS5_IJNSA_ILi8EEESI_EEENS5_IJSI_SC_EEEEEEEvNS4_8identityENS4_23SM90_TMA_LOAD_MULTICASTES1C_vS1D_EENS_8epilogue10collective6detail29Sm90TmaWarpSpecializedAdapterINS1H_15DefaultEpilogueISK_SL_SL_NS1G_6thread17LinearCombinationISK_Li1EffLNS1L_9ScaleType4KindE0ELNS_15FloatRoundStyleE2ESK_EENS1_15EpilogueDefaultEEEEEvvEEEEvNT_6ParamsE,"",@"SHT_CUDA_INFO"
	.sectionflags	@""
	.align	4


	//----- nvinfo : EIATTR_CUDA_API_VERSION
	.align		4
        /*0000*/ 	.byte	0x04, 0x37
        /*0002*/ 	.short	(.L_18 - .L_17)
.L_17:
        /*0004*/ 	.word	0x00000082


	//----- nvinfo : EIATTR_KPARAM_INFO
	.align		4
.L_18:
        /*0008*/ 	.byte	0x04, 0x17
        /*000a*/ 	.short	(.L_20 - .L_19)
.L_19:
        /*000c*/ 	.word	0x00000000
        /*0010*/ 	.short	0x0000
        /*0012*/ 	.short	0x0070
        /*0014*/ 	.byte	0x00, 0xf0, 0x01, 0x10


	//----- nvinfo : EIATTR_SPARSE_MMA_MASK
	.align		4
.L_20:
        /*0018*/ 	.byte	0x03, 0x50
        /*001a*/ 	.short	0x0000


	//----- nvinfo : EIATTR_MAXREG_COUNT
	.align		4
        /*001c*/ 	.byte	0x03, 0x1b
        /*001e*/ 	.short	0x00a8


	//----- nvinfo : EIATTR_NUM_BARRIERS
	.align		4
        /*0020*/ 	.byte	0x02, 0x4c
        /*0022*/ 	.byte	0x01
	.zero		1


	//----- nvinfo : EIATTR_MERCURY_ISA_VERSION
	.align		4
        /*0024*/ 	.byte	0x03, 0x5f
        /*0026*/ 	.short	0x0101


	//----- nvinfo : EIATTR_INT_WARP_WIDE_INSTR_OFFSETS
	.align		4
        /*0028*/ 	.byte	0x04, 0x31
        /*002a*/ 	.short	(.L_22 - .L_21)


	//   ....[0]....
.L_21:
        /*002c*/ 	.word	0x00000820


	//   ....[1]....
        /*0030*/ 	.word	0x00000860


	//   ....[2]....
        /*0034*/ 	.word	0x000008a0


	//   ....[3]....
        /*0038*/ 	.word	0x00000940


	//   ....[4]....
        /*003c*/ 	.word	0x00000960


	//   ....[5]....
        /*0040*/ 	.word	0x000009b0


	//   ....[6]....
        /*0044*/ 	.word	0x00000ad0


	//   ....[7]....
        /*0048*/ 	.word	0x00000b00


	//   ....[8]....
        /*004c*/ 	.word	0x00003fb0


	//----- nvinfo : EIATTR_COOP_GROUP_MASK_REGIDS
	.align		4
.L_22:
        /*0050*/ 	.byte	0x04, 0x29
        /*0052*/ 	.short	(.L_24 - .L_23)


	//   ....[0]....
.L_23:
        /*0054*/ 	.word	0xffffffff


	//   ....[1]....
        /*0058*/ 	.word	0xffffffff


	//   ....[2]....
        /*005c*/ 	.word	0xffffffff


	//   ....[3]....
        /*0060*/ 	.word	0xffffffff


	//   ....[4]....
        /*0064*/ 	.word	0xffffffff


	//   ....[5]....
        /*0068*/ 	.word	0xffffffff


	//   ....[6]....
        /*006c*/ 	.word	0xffffffff


	//----- nvinfo : EIATTR_COOP_GROUP_INSTR_OFFSETS
	.align		4
.L_24:
        /*0070*/ 	.byte	0x04, 0x28
        /*0072*/ 	.short	(.L_26 - .L_25)


	//   ....[0]....
.L_25:
        /*0074*/ 	.word	0x00000060


	//   ....[1]....
        /*0078*/ 	.word	0x00000070


	//   ....[2]....
        /*007c*/ 	.word	0x00000130


	//   ....[3]....
        /*0080*/ 	.word	0x00000630


	//   ....[4]....
        /*0084*/ 	.word	0x00000670


	//   ....[5]....
        /*0088*/ 	.word	0x000006f0


	//   ....[6]....
        /*008c*/ 	.word	0x00000cc0


	//----- nvinfo : EIATTR_REG_RECONFIG
	.align		4
.L_26:
        /*0090*/ 	.byte	0x01, 0x54
	.zero		2


	//----- nvinfo : EIATTR_MBARRIER_INSTR_OFFSETS
	.align		4
        /*0094*/ 	.byte	0x04, 0x39
        /*0096*/ 	.short	(.L_28 - .L_27)


	//   ....[0]....
.L_27:
        /*0098*/ 	.word	0x00000250
        /*009c*/ 	.word	0x000000ff
        /*00a0*/ 	.word	0x00000000
        /*00a4*/ 	.short	0x0100
        /*00a6*/ 	.byte	0x08
	.zero		1


	//   ....[1]....
        /*00a8*/ 	.word	0x00000260
        /*00ac*/ 	.word	0x000000ff
        /*00b0*/ 	.word	0x000000f0
        /*00b4*/ 	.short	0x0100
        /*00b6*/ 	.byte	0x08
	.zero		1


	//   ....[2]....
        /*00b8*/ 	.word	0x00000270
        /*00bc*/ 	.word	0x000000ff
        /*00c0*/ 	.word	0x00000008
        /*00c4*/ 	.short	0x0100
        /*00c6*/ 	.byte	0x08
	.zero		1


	//   ....[3]....
        /*00c8*/ 	.word	0x00000280
        /*00cc*/ 	.word	0x000000ff
        /*00d0*/ 	.word	0x000000f8
        /*00d4*/ 	.short	0x0100
        /*00d6*/ 	.byte	0x08
	.zero		1


	//   ....[4]....
        /*00d8*/ 	.word	0x00000290
        /*00dc*/ 	.word	0x000000ff
        /*00e0*/ 	.word	0x00000010
        /*00e4*/ 	.short	0x0100
        /*00e6*/ 	.byte	0x08
	.zero		1


	//   ....[5]....
        /*00e8*/ 	.word	0x000002a0
        /*00ec*/ 	.word	0x000000ff
        /*00f0*/ 	.word	0x00000100
        /*00f4*/ 	.short	0x0100
        /*00f6*/ 	.byte	0x08
	.zero		1


	//   ....[6]....
        /*00f8*/ 	.word	0x000002b0
        /*00fc*/ 	.word	0x000000ff
        /*0100*/ 	.word	0x00000018
        /*0104*/ 	.short	0x0100
        /*0106*/ 	.byte	0x08
	.zero		1


	//   ....[7]....
        /*0108*/ 	.word	0x000002c0
        /*010c*/ 	.word	0x000000ff
        /*0110*/ 	.word	0x00000108
        /*0114*/ 	.short	0x0100
        /*0116*/ 	.byte	0x08
	.zero		1


	//   ....[8]....
        /*0118*/ 	.word	0x000002d0
        /*011c*/ 	.word	0x000000ff
        /*0120*/ 	.word	0x00000020
        /*0124*/ 	.short	0x0100
        /*0126*/ 	.byte	0x08
	.zero		1


	//   ....[9]....
        /*0128*/ 	.word	0x000002e0
        /*012c*/ 	.word	0x000000ff
        /*0130*/ 	.word	0x00000110
        /*0134*/ 	.short	0x0100
        /*0136*/ 	.byte	0x08
	.zero		1


	//   ....[10]....
        /*0138*/ 	.word	0x000002f0
        /*013c*/ 	.word	0x000000ff
        /*0140*/ 	.word	0x00000028
        /*0144*/ 	.short	0x0100
        /*0146*/ 	.byte	0x08
	.zero		1


	//   ....[11]....
        /*0148*/ 	.word	0x00000300
        /*014c*/ 	.word	0x000000ff
        /*0150*/ 	.word	0x00000118
        /*0154*/ 	.short	0x0100
        /*0156*/ 	.byte	0x08
	.zero		1


	//   ....[12]....
        /*0158*/ 	.word	0x00000310
        /*015c*/ 	.word	0x000000ff
        /*0160*/ 	.word	0x00000030
        /*0164*/ 	.short	0x0100
        /*0166*/ 	.byte	0x08
	.zero		1


	//   ....[13]....
        /*0168*/ 	.word	0x00000320
        /*016c*/ 	.word	0x000000ff
        /*0170*/ 	.word	0x00000120
        /*0174*/ 	.short	0x0100
        /*0176*/ 	.byte	0x08
	.zero		1


	//   ....[14]....
        /*0178*/ 	.word	0x00000330
        /*017c*/ 	.word	0x000000ff
        /*0180*/ 	.word	0x00000038
        /*0184*/ 	.short	0x0100
        /*0186*/ 	.byte	0x08
	.zero		1


	//   ....[15]....
        /*0188*/ 	.word	0x00000340
        /*018c*/ 	.word	0x000000ff
        /*0190*/ 	.word	0x00000128
        /*0194*/ 	.short	0x0100
        /*0196*/ 	.byte	0x08
	.zero		1


	//   ....[16]....
        /*0198*/ 	.word	0x00000350
        /*019c*/ 	.word	0x000000ff
        /*01a0*/ 	.word	0x00000040
        /*01a4*/ 	.short	0x0100
        /*01a6*/ 	.byte	0x08
	.zero		1


	//   ....[17]....
        /*01a8*/ 	.word	0x00000360
        /*01ac*/ 	.word	0x000000ff
        /*01b0*/ 	.word	0x00000130
        /*01b4*/ 	.short	0x0100
        /*01b6*/ 	.byte	0x08
	.zero		1


	//   ....[18]....
        /*01b8*/ 	.word	0x00000370
        /*01bc*/ 	.word	0x000000ff
        /*01c0*/ 	.word	0x00000048
        /*01c4*/ 	.short	0x0100
        /*01c6*/ 	.byte	0x08
	.zero		1


	//   ....[19]....
        /*01c8*/ 	.word	0x00000380
        /*01cc*/ 	.word	0x000000ff
        /*01d0*/ 	.word	0x00000138
        /*01d4*/ 	.short	0x0100
        /*01d6*/ 	.byte	0x08
	.zero		1


	//   ....[20]....
        /*01d8*/ 	.word	0x00000390
        /*01dc*/ 	.word	0x000000ff
        /*01e0*/ 	.word	0x00000050
        /*01e4*/ 	.short	0x0100
        /*01e6*/ 	.byte	0x08
	.zero		1


	//   ....[21]....
        /*01e8*/ 	.word	0x000003a0
        /*01ec*/ 	.word	0x000000ff
        /*01f0*/ 	.word	0x00000140
        /*01f4*/ 	.short	0x0100
        /*01f6*/ 	.byte	0x08
	.zero		1


	//   ....[22]....
        /*01f8*/ 	.word	0x000003b0
        /*01fc*/ 	.word	0x000000ff
        /*0200*/ 	.word	0x00000058
        /*0204*/ 	.short	0x0100
        /*0206*/ 	.byte	0x08
	.zero		1


	//   ....[23]....
        /*0208*/ 	.word	0x000003c0
        /*020c*/ 	.word	0x000000ff
        /*0210*/ 	.word	0x00000148
        /*0214*/ 	.short	0x0100
        /*0216*/ 	.byte	0x08
	.zero		1


	//   ....[24]....
        /*0218*/ 	.word	0x000003d0
        /*021c*/ 	.word	0x000000ff
        /*0220*/ 	.word	0x00000060
        /*0224*/ 	.short	0x0100
        /*0226*/ 	.byte	0x08
	.zero		1


	//   ....[25]....
        /*0228*/ 	.word	0x000003e0
        /*022c*/ 	.word	0x000000ff
        /*0230*/ 	.word	0x00000150
        /*0234*/ 	.short	0x0100
        /*0236*/ 	.byte	0x08
	.zero		1


	//   ....[26]....
        /*0238*/ 	.word	0x000003f0
        /*023c*/ 	.word	0x000000ff
        /*0240*/ 	.word	0x00000068
        /*0244*/ 	.short	0x0100
        /*0246*/ 	.byte	0x08
	.zero		1


	//   ....[27]....
        /*0248*/ 	.word	0x00000400
        /*024c*/ 	.word	0x000000ff
        /*0250*/ 	.word	0x00000158
        /*0254*/ 	.short	0x0100
        /*0256*/ 	.byte	0x08
	.zero		1


	//   ....[28]....
        /*0258*/ 	.word	0x00000410
        /*025c*/ 	.word	0x000000ff
        /*0260*/ 	.word	0x00000070
        /*0264*/ 	.short	0x0100
        /*0266*/ 	.byte	0x08
	.zero		1


	//   ....[29]....
        /*0268*/ 	.word	0x00000420
        /*026c*/ 	.word	0x000000ff
        /*0270*/ 	.word	0x00000160
        /*0274*/ 	.short	0x0100
        /*0276*/ 	.byte	0x08
	.zero		1


	//   ....[30]....
        /*0278*/ 	.word	0x00000430
        /*027c*/ 	.word	0x000000ff
        /*0280*/ 	.word	0x00000078
        /*0284*/ 	.short	0x0100
        /*0286*/ 	.byte	0x08
	.zero		1


	//   ....[31]....
        /*0288*/ 	.word	0x00000440
        /*028c*/ 	.word	0x000000ff
        /*0290*/ 	.word	0x00000168
        /*0294*/ 	.short	0x0100
        /*0296*/ 	.byte	0x08
	.zero		1


	//   ....[32]....
        /*0298*/ 	.word	0x00000450
        /*029c*/ 	.word	0x000000ff
        /*02a0*/ 	.word	0x00000080
        /*02a4*/ 	.short	0x0100
        /*02a6*/ 	.byte	0x08
	.zero		1


	//   ....[33]....
        /*02a8*/ 	.word	0x00000460
        /*02ac*/ 	.word	0x000000ff
        /*02b0*/ 	.word	0x00000170
        /*02b4*/ 	.short	0x0100
        /*02b6*/ 	.byte	0x08
	.zero		1


	//   ....[34]....
        /*02b8*/ 	.word	0x00000470
        /*02bc*/ 	.word	0x000000ff
        /*02c0*/ 	.word	0x00000088
        /*02c4*/ 	.short	0x0100
        /*02c6*/ 	.byte	0x08
	.zero		1


	//   ....[35]....
        /*02c8*/ 	.word	0x00000480
        /*02cc*/ 	.word	0x000000ff
        /*02d0*/ 	.word	0x00000178
        /*02d4*/ 	.short	0x0100
        /*02d6*/ 	.byte	0x08
	.zero		1


	//   ....[36]....
        /*02d8*/ 	.word	0x00000490
        /*02dc*/ 	.word	0x000000ff
        /*02e0*/ 	.word	0x00000090
        /*02e4*/ 	.short	0x0100
        /*02e6*/ 	.byte	0x08
	.zero		1


	//   ....[37]....
        /*02e8*/ 	.word	0x000004a0
        /*02ec*/ 	.word	0x000000ff
        /*02f0*/ 	.word	0x00000180
        /*02f4*/ 	.short	0x0100
        /*02f6*/ 	.byte	0x08
	.zero		1


	//   ....[38]....
        /*02f8*/ 	.word	0x000004b0
        /*02fc*/ 	.word	0x000000ff
        /*0300*/ 	.word	0x00000098
        /*0304*/ 	.short	0x0100
        /*0306*/ 	.byte	0x08
	.zero		1


	//   ....[39]....
        /*0308*/ 	.word	0x000004c0
        /*030c*/ 	.word	0x000000ff
        /*0310*/ 	.word	0x00000188
        /*0314*/ 	.short	0x0100
        /*0316*/ 	.byte	0x08
	.zero		1


	//   ....[40]....
        /*0318*/ 	.word	0x000004d0
        /*031c*/ 	.word	0x000000ff
        /*0320*/ 	.word	0x000000a0
        /*0324*/ 	.short	0x0100
        /*0326*/ 	.byte	0x08
	.zero		1


	//   ....[41]....
        /*0328*/ 	.word	0x000004e0
        /*032c*/ 	.word	0x000000ff
        /*0330*/ 	.word	0x00000190
        /*0334*/ 	.short	0x0100
        /*0336*/ 	.byte	0x08
	.zero		1


	//   ....[42]....
        /*0338*/ 	.word	0x000004f0
        /*033c*/ 	.word	0x000000ff
        /*0340*/ 	.word	0x000000a8
        /*0344*/ 	.short	0x0100
        /*0346*/ 	.byte	0x08
	.zero		1


	//   ....[43]....
        /*0348*/ 	.word	0x00000500
        /*034c*/ 	.word	0x000000ff
        /*0350*/ 	.word	0x00000198
        /*0354*/ 	.short	0x0100
        /*0356*/ 	.byte	0x08
	.zero		1


	//   ....[44]....
        /*0358*/ 	.word	0x00000510
        /*035c*/ 	.word	0x000000ff
        /*0360*/ 	.word	0x000000b0
        /*0364*/ 	.short	0x0100
        /*0366*/ 	.byte	0x08
	.zero		1


	//   ....[45]....
        /*0368*/ 	.word	0x00000520
        /*036c*/ 	.word	0x000000ff
        /*0370*/ 	.word	0x000001a0
        /*0374*/ 	.short	0x0100
        /*0376*/ 	.byte	0x08
	.zero		1


	//   ....[46]....
        /*0378*/ 	.word	0x00000530
        /*037c*/ 	.word	0x000000ff
        /*0380*/ 	.word	0x000000b8
        /*0384*/ 	.short	0x0100
        /*0386*/ 	.byte	0x08
	.zero		1


	//   ....[47]....
        /*0388*/ 	.word	0x00000540
        /*038c*/ 	.word	0x000000ff
        /*0390*/ 	.word	0x000001a8
        /*0394*/ 	.short	0x0100
        /*0396*/ 	.byte	0x08
	.zero		1


	//   ....[48]....
        /*0398*/ 	.word	0x00000550
        /*039c*/ 	.word	0x000000ff
        /*03a0*/ 	.word	0x000000c0
        /*03a4*/ 	.short	0x0100
        /*03a6*/ 	.byte	0x08
	.zero		1


	//   ....[49]....
        /*03a8*/ 	.word	0x00000560
        /*03ac*/ 	.word	0x000000ff
        /*03b0*/ 	.word	0x000001b0
        /*03b4*/ 	.short	0x0100
        /*03b6*/ 	.byte	0x08
	.zero		1


	//   ....[50]....
        /*03b8*/ 	.word	0x00000570
        /*03bc*/ 	.word	0x000000ff
        /*03c0*/ 	.word	0x000000c8
        /*03c4*/ 	.short	0x0100
        /*03c6*/ 	.byte	0x08
	.zero		1


	//   ....[51]....
        /*03c8*/ 	.word	0x00000580
        /*03cc*/ 	.word	0x000000ff
        /*03d0*/ 	.word	0x000001b8
        /*03d4*/ 	.short	0x0100
        /*03d6*/ 	.byte	0x08
	.zero		1


	//   ....[52]....
        /*03d8*/ 	.word	0x00000590
        /*03dc*/ 	.word	0x000000ff
        /*03e0*/ 	.word	0x000000d0
        /*03e4*/ 	.short	0x0100
        /*03e6*/ 	.byte	0x08
	.zero		1


	//   ....[53]....
        /*03e8*/ 	.word	0x000005a0
        /*03ec*/ 	.word	0x000000ff
        /*03f0*/ 	.word	0x000001c0
        /*03f4*/ 	.short	0x0100
        /*03f6*/ 	.byte	0x08
	.zero		1


	//   ....[54]....
        /*03f8*/ 	.word	0x000005b0
        /*03fc*/ 	.word	0x000000ff
        /*0400*/ 	.word	0x000000d8
        /*0404*/ 	.short	0x0100
        /*0406*/ 	.byte	0x08
	.zero		1


	//   ....[55]....
        /*0408*/ 	.word	0x000005c0
        /*040c*/ 	.word	0x000000ff
        /*0410*/ 	.word	0x000001c8
        /*0414*/ 	.short	0x0100
        /*0416*/ 	.byte	0x08
	.zero		1


	//   ....[56]....
        /*0418*/ 	.word	0x000005d0
        /*041c*/ 	.word	0x000000ff
        /*0420*/ 	.word	0x000000e0
        /*0424*/ 	.short	0x0100
        /*0426*/ 	.byte	0x08
	.zero		1


	//   ....[57]....
        /*0428*/ 	.word	0x000005e0
        /*042c*/ 	.word	0x000000ff
        /*0430*/ 	.word	0x000001d0
        /*0434*/ 	.short	0x0100
        /*0436*/ 	.byte	0x08
	.zero		1


	//   ....[58]....
        /*0438*/ 	.word	0x000005f0
        /*043c*/ 	.word	0x000000ff
        /*0440*/ 	.word	0x000000e8
        /*0444*/ 	.short	0x0100
        /*0446*/ 	.byte	0x08
	.zero		1


	//   ....[59]....
        /*0448*/ 	.word	0x00000600
        /*044c*/ 	.word	0x000000ff
        /*0450*/ 	.word	0x000001d8
        /*0454*/ 	.short	0x0100
        /*0456*/ 	.byte	0x08
	.zero		1


	//   ....[60]....
        /*0458*/ 	.word	0x00000b60
        /*045c*/ 	.word	0x000000ff
        /*0460*/ 	.word	0x00000210
        /*0464*/ 	.short	0x0100
        /*0466*/ 	.byte	0x08
	.zero		1


	//   ....[61]....
        /*0468*/ 	.word	0x00000bf0
        /*046c*/ 	.word	0x000000ff
        /*0470*/ 	.word	0x00000218
        /*0474*/ 	.short	0x0100
        /*0476*/ 	.byte	0x08
	.zero		1


	//   ....[62]....
        /*0478*/ 	.word	0x00000c40
        /*047c*/ 	.word	0x000000ff
        /*0480*/ 	.word	0x000001f0
        /*0484*/ 	.short	0x0100
        /*0486*/ 	.byte	0x0a
	.zero		1


	//   ....[63]....
        /*0488*/ 	.word	0x00000c50
        /*048c*/ 	.word	0x000000ff
        /*0490*/ 	.word	0x000001f8
        /*0494*/ 	.short	0x0100
        /*0496*/ 	.byte	0x0a
	.zero		1


	//   ....[64]....
        /*0498*/ 	.word	0x00000c60
        /*049c*/ 	.word	0x000000ff
        /*04a0*/ 	.word	0x00000200
        /*04a4*/ 	.short	0x0100
        /*04a6*/ 	.byte	0x0a
	.zero		1


	//   ....[65]....
        /*04a8*/ 	.word	0x00000c70
        /*04ac*/ 	.word	0x000000ff
        /*04b0*/ 	.word	0x00000208
        /*04b4*/ 	.short	0x0100
        /*04b6*/ 	.byte	0x0a
	.zero		1


	//   ....[66]....
        /*04b8*/ 	.word	0x000019d0
        /*04bc*/ 	.word	0x000000ff
        /*04c0*/ 	.word	0xfffffff8
        /*04c4*/ 	.short	0x010a
        /*04c6*/ 	.byte	0x09
	.zero		1


	//   ....[67]....
        /*04c8*/ 	.word	0x00002020
        /*04cc*/ 	.word	0x000000ff
        /*04d0*/ 	.word	0x00000000
        /*04d4*/ 	.short	0x010a
        /*04d6*/ 	.byte	0x0b
	.zero		1


	//   ....[68]....
        /*04d8*/ 	.word	0x00002080
        /*04dc*/ 	.word	0x000000ff
        /*04e0*/ 	.word	0x00000000
        /*04e4*/ 	.short	0x010a
        /*04e6*/ 	.byte	0x0b
	.zero		1


	//   ....[69]....
        /*04e8*/ 	.word	0x00002de0
        /*04ec*/ 	.word	0x000000ff
        /*04f0*/ 	.word	0x00000000
        /*04f4*/ 	.short	0x010a
        /*04f6*/ 	.byte	0x0e
	.zero		1


	//   ....[70]....
        /*04f8*/ 	.word	0x00002e20
        /*04fc*/ 	.word	0x000000ff
        /*0500*/ 	.word	0x00000000
        /*0504*/ 	.short	0x010a
        /*0506*/ 	.byte	0x0e
	.zero		1


	//   ....[71]....
        /*0508*/ 	.word	0x00003840
        /*050c*/ 	.word	0x00000014
        /*0510*/ 	.word	0x00000000
        /*0514*/ 	.short	0x0101
        /*0516*/ 	.byte	0x3f
	.zero		1


	//   ....[72]....
        /*0518*/ 	.word	0x00003f40
        /*051c*/ 	.word	0x00000013
        /*0520*/ 	.word	0x00000000
        /*0524*/ 	.short	0x0101
        /*0526*/ 	.byte	0x12
	.zero		1


	//   ....[73]....
        /*0528*/ 	.word	0x00004050
        /*052c*/ 	.word	0x00000012
        /*0530*/ 	.word	0x00000000
        /*0534*/ 	.short	0x0101
        /*0536*/ 	.byte	0x3f
	.zero		1


	//   ....[74]....
        /*0538*/ 	.word	0x00004110
        /*053c*/ 	.word	0x000000ff
        /*0540*/ 	.word	0x00000008
        /*0544*/ 	.short	0x010a
        /*0546*/ 	.byte	0x09
	.zero		1


	//   ....[75]....
        /*0548*/ 	.word	0x0000a870
        /*054c*/ 	.word	0x00000004
        /*0550*/ 	.word	0x00000000
        /*0554*/ 	.short	0x0101
        /*0556*/ 	.byte	0x12
	.zero		1


	//   ....[76]....
        /*0558*/ 	.word	0x0000b180
        /*055c*/ 	.word	0x00000013
        /*0560*/ 	.word	0x000000f0
        /*0564*/ 	.short	0x010a
        /*0566*/ 	.byte	0x3f
	.zero		1


	//   ....[77]....
        /*0568*/ 	.word	0x0000b510
        /*056c*/ 	.word	0x0000000a
        /*0570*/ 	.word	0x00000218
        /*0574*/ 	.short	0x0101
        /*0576*/ 	.byte	0x3f
	.zero		1


	//   ....[78]....
        /*0578*/ 	.word	0x0000bc70
        /*057c*/ 	.word	0x00000005
        /*0580*/ 	.word	0x00000000
        /*0584*/ 	.short	0x010a
        /*0586*/ 	.byte	0x3f
	.zero		1


	//   ....[79]....
        /*0588*/ 	.word	0x0000bcf0
        /*058c*/ 	.word	0x00000007
        /*0590*/ 	.word	0x00000000
        /*0594*/ 	.short	0x010a
        /*0596*/ 	.byte	0x3f
	.zero		1


	//   ....[80]....
        /*0598*/ 	.word	0x0000bd80
        /*059c*/ 	.word	0x00000006
        /*05a0*/ 	.word	0x00000000
        /*05a4*/ 	.short	0x010a
        /*05a6*/ 	.byte	0x3f
	.zero		1


	//   ....[81]....
        /*05a8*/ 	.word	0x0000be10
        /*05ac*/ 	.word	0x00000009
        /*05b0*/ 	.word	0x00000000
        /*05b4*/ 	.short	0x010a
        /*05b6*/ 	.byte	0x3f
	.zero		1


	//   ....[82]....
        /*05b8*/ 	.word	0x0000bea0
        /*05bc*/ 	.word	0x00000006
        /*05c0*/ 	.word	0x00000000
        /*05c4*/ 	.short	0x010a
        /*05c6*/ 	.byte	0x3f
	.zero		1


	//   ....[83]....
        /*05c8*/ 	.word	0x0000bf30
        /*05cc*/ 	.word	0x00000009
        /*05d0*/ 	.word	0x00000000
        /*05d4*/ 	.short	0x010a
        /*05d6*/ 	.byte	0x3f
	.zero		1


	//   ....[84]....
        /*05d8*/ 	.word	0x0000bfc0
        /*05dc*/ 	.word	0x00000006
        /*05e0*/ 	.word	0x00000000
        /*05e4*/ 	.short	0x010a
        /*05e6*/ 	.byte	0x3f
	.zero		1


	//   ....[85]....
        /*05e8*/ 	.word	0x0000c050
        /*05ec*/ 	.word	0x00000009
        /*05f0*/ 	.word	0x00000000
        /*05f4*/ 	.short	0x010a
        /*05f6*/ 	.byte	0x3f
	.zero		1


	//   ....[86]....
        /*05f8*/ 	.word	0x0000c0e0
        /*05fc*/ 	.word	0x00000006
        /*0600*/ 	.word	0x00000000
        /*0604*/ 	.short	0x010a
        /*0606*/ 	.byte	0x3f
	.zero		1


	//   ....[87]....
        /*0608*/ 	.word	0x0000c170
        /*060c*/ 	.word	0x00000009
        /*0610*/ 	.word	0x00000000
        /*0614*/ 	.short	0x010a
        /*0616*/ 	.byte	0x3f
	.zero		1


	//   ....[88]....
        /*0618*/ 	.word	0x0000c200
        /*061c*/ 	.word	0x00000006
        /*0620*/ 	.word	0x00000000
        /*0624*/ 	.short	0x010a
        /*0626*/ 	.byte	0x3f
	.zero		1


	//   ....[89]....
        /*0628*/ 	.word	0x0000c290
        /*062c*/ 	.word	0x00000009
        /*0630*/ 	.word	0x00000000
        /*0634*/ 	.short	0x010a
        /*0636*/ 	.byte	0x3f
	.zero		1


	//   ....[90]....
        /*0638*/ 	.word	0x0000c320
        /*063c*/ 	.word	0x00000006
        /*0640*/ 	.word	0x00000000
        /*0644*/ 	.short	0x010a
        /*0646*/ 	.byte	0x3f
	.zero		1


	//   ....[91]....
        /*0648*/ 	.word	0x0000c3b0
        /*064c*/ 	.word	0x00000009
        /*0650*/ 	.word	0x00000000
        /*0654*/ 	.short	0x010a
        /*0656*/ 	.byte	0x3f
	.zero		1


	//   ....[92]....
        /*0658*/ 	.word	0x0000c440
        /*065c*/ 	.word	0x00000006
        /*0660*/ 	.word	0x00000000
        /*0664*/ 	.short	0x010a
        /*0666*/ 	.byte	0x3f
	.zero		1


	//   ....[93]....
        /*0668*/ 	.word	0x0000c4d0
        /*066c*/ 	.word	0x00000009
        /*0670*/ 	.word	0x00000000
        /*0674*/ 	.short	0x010a
        /*0676*/ 	.byte	0x3f
	.zero		1


	//   ....[94]....
        /*0678*/ 	.word	0x0000c560
        /*067c*/ 	.word	0x00000006
        /*0680*/ 	.word	0x00000000
        /*0684*/ 	.short	0x010a
        /*0686*/ 	.byte	0x3f
	.zero		1


	//   ....[95]....
        /*0688*/ 	.word	0x0000c5f0
        /*068c*/ 	.word	0x00000009
        /*0690*/ 	.word	0x00000000
        /*0694*/ 	.short	0x010a
        /*0696*/ 	.byte	0x3f
	.zero		1


	//   ....[96]....
        /*0698*/ 	.word	0x0000c680
        /*069c*/ 	.word	0x00000006
        /*06a0*/ 	.word	0x00000000
        /*06a4*/ 	.short	0x010a
        /*06a6*/ 	.byte	0x3f
	.zero		1


	//   ....[97]....
        /*06a8*/ 	.word	0x0000c710
        /*06ac*/ 	.word	0x00000009
        /*06b0*/ 	.word	0x00000000
        /*06b4*/ 	.short	0x010a
        /*06b6*/ 	.byte	0x3f
	.zero		1


	//   ....[98]....
        /*06b8*/ 	.word	0x0000c7a0
        /*06bc*/ 	.word	0x00000006
        /*06c0*/ 	.word	0x00000000
        /*06c4*/ 	.short	0x010a
        /*06c6*/ 	.byte	0x3f
	.zero		1


	//   ....[99]....
        /*06c8*/ 	.word	0x0000c830
        /*06cc*/ 	.word	0x00000009
        /*06d0*/ 	.word	0x00000000
        /*06d4*/ 	.short	0x010a
        /*06d6*/ 	.byte	0x3f
	.zero		1


	//   ....[100]....
        /*06d8*/ 	.word	0x0000c8c0
        /*06dc*/ 	.word	0x00000006
        /*06e0*/ 	.word	0x00000000
        /*06e4*/ 	.short	0x010a
        /*06e6*/ 	.byte	0x3f
	.zero		1


	//   ....[101]....
        /*06e8*/ 	.word	0x0000c950
        /*06ec*/ 	.word	0x00000009
        /*06f0*/ 	.word	0x00000000
        /*06f4*/ 	.short	0x010a
        /*06f6*/ 	.byte	0x3f
	.zero		1


	//   ....[102]....
        /*06f8*/ 	.word	0x0000c9e0
        /*06fc*/ 	.word	0x00000006
        /*0700*/ 	.word	0x00000000
        /*0704*/ 	.short	0x010a
        /*0706*/ 	.byte	0x3f
	.zero		1


	//   ....[103]....
        /*0708*/ 	.word	0x0000ca70
        /*070c*/ 	.word	0x00000009
        /*0710*/ 	.word	0x00000000
        /*0714*/ 	.short	0x010a
        /*0716*/ 	.byte	0x3f
	.zero		1


	//   ....[104]....
        /*0718*/ 	.word	0x0000cb00
        /*071c*/ 	.word	0x00000006
        /*0720*/ 	.word	0x00000000
        /*0724*/ 	.short	0x010a
        /*0726*/ 	.byte	0x3f
	.zero		1


	//   ....[105]....
        /*0728*/ 	.word	0x0000cb90
        /*072c*/ 	.word	0x00000009
        /*0730*/ 	.word	0x00000000
        /*0734*/ 	.short	0x010a
        /*0736*/ 	.byte	0x3f
	.zero		1


	//   ....[106]....
        /*0738*/ 	.word	0x0000cc20
        /*073c*/ 	.word	0x00000006
        /*0740*/ 	.word	0x00000000
        /*0744*/ 	.short	0x010a
        /*0746*/ 	.byte	0x3f
	.zero		1


	//   ....[107]....
        /*0748*/ 	.word	0x0000ccb0
        /*074c*/ 	.word	0x00000003
        /*0750*/ 	.word	0x00000000
        /*0754*/ 	.short	0x010a
        /*0756*/ 	.byte	0x3f
	.zero		1


	//   ....[108]....
        /*0758*/ 	.word	0x0000cd20
        /*075c*/ 	.word	0x00000013
        /*0760*/ 	.word	0xfffffff8
        /*0764*/ 	.short	0x010a
        /*0766*/ 	.byte	0x3f
	.zero		1


	//   ....[109]....
        /*0768*/ 	.word	0x0000cd80
        /*076c*/ 	.word	0x00000013
        /*0770*/ 	.word	0x00000000
        /*0774*/ 	.short	0x010a
        /*0776*/ 	.byte	0x3f
	.zero		1


	//   ....[110]....
        /*0778*/ 	.word	0x0000cde0
        /*077c*/ 	.word	0x00000015
        /*0780*/ 	.word	0x00000000
        /*0784*/ 	.short	0x010a
        /*0786*/ 	.byte	0x3f
	.zero		1


	//   ....[111]....
        /*0788*/ 	.word	0x0000ce40
        /*078c*/ 	.word	0x00000013
        /*0790*/ 	.word	0x00000008
        /*0794*/ 	.short	0x010a
        /*0796*/ 	.byte	0x3f
	.zero		1


	//   ....[112]....
        /*0798*/ 	.word	0x0000cf10
        /*079c*/ 	.word	0x00000013
        /*07a0*/ 	.word	0x000000f0
        /*07a4*/ 	.short	0x010a
        /*07a6*/ 	.byte	0x3f
	.zero		1


	//   ....[113]....
        /*07a8*/ 	.word	0x0000cff0
        /*07ac*/ 	.word	0x00000005
        /*07b0*/ 	.word	0x00000000
        /*07b4*/ 	.short	0x010a
        /*07b6*/ 	.byte	0x3f
	.zero		1


	//   ....[114]....
        /*07b8*/ 	.word	0x0000d040
        /*07bc*/ 	.word	0x00000007
        /*07c0*/ 	.word	0x00000000
        /*07c4*/ 	.short	0x010a
        /*07c6*/ 	.byte	0x3f
	.zero		1


	//   ....[115]....
        /*07c8*/ 	.word	0x0000d090
        /*07cc*/ 	.word	0x00000006
        /*07d0*/ 	.word	0x00000000
        /*07d4*/ 	.short	0x010a
        /*07d6*/ 	.byte	0x3f
	.zero		1


	//   ....[116]....
        /*07d8*/ 	.word	0x0000d0e0
        /*07dc*/ 	.word	0x00000009
        /*07e0*/ 	.word	0x00000000
        /*07e4*/ 	.short	0x010a
        /*07e6*/ 	.byte	0x3f
	.zero		1


	//   ....[117]....
        /*07e8*/ 	.word	0x0000d130
        /*07ec*/ 	.word	0x00000006
        /*07f0*/ 	.word	0x00000000
        /*07f4*/ 	.short	0x010a
        /*07f6*/ 	.byte	0x3f
	.zero		1


	//   ....[118]....
        /*07f8*/ 	.word	0x0000d180
        /*07fc*/ 	.word	0x00000009
        /*0800*/ 	.word	0x00000000
        /*0804*/ 	.short	0x010a
        /*0806*/ 	.byte	0x3f
	.zero		1


	//   ....[119]....
        /*0808*/ 	.word	0x0000d1d0
        /*080c*/ 	.word	0x00000006
        /*0810*/ 	.word	0x00000000
        /*0814*/ 	.short	0x010a
        /*0816*/ 	.byte	0x3f
	.zero		1


	//   ....[120]....
        /*0818*/ 	.word	0x0000d220
        /*081c*/ 	.word	0x00000009
        /*0820*/ 	.word	0x00000000
        /*0824*/ 	.short	0x010a
        /*0826*/ 	.byte	0x3f
	.zero		1


	//   ....[121]....
        /*0828*/ 	.word	0x0000d270
        /*082c*/ 	.word	0x00000006
        /*0830*/ 	.word	0x00000000
        /*0834*/ 	.short	0x010a
        /*0836*/ 	.byte	0x3f
	.zero		1


	//   ....[122]....
        /*0838*/ 	.word	0x0000d2c0
        /*083c*/ 	.word	0x00000009
        /*0840*/ 	.word	0x00000000
        /*0844*/ 	.short	0x010a
        /*0846*/ 	.byte	0x3f
	.zero		1


	//   ....[123]....
        /*0848*/ 	.word	0x0000d310
        /*084c*/ 	.word	0x00000006
        /*0850*/ 	.word	0x00000000
        /*0854*/ 	.short	0x010a
        /*0856*/ 	.byte	0x3f
	.zero		1


	//   ....[124]....
        /*0858*/ 	.word	0x0000d360
        /*085c*/ 	.word	0x00000009
        /*0860*/ 	.word	0x00000000
        /*0864*/ 	.short	0x010a
        /*0866*/ 	.byte	0x3f
	.zero		1


	//   ....[125]....
        /*0868*/ 	.word	0x0000d3b0
        /*086c*/ 	.word	0x00000006
        /*0870*/ 	.word	0x00000000
        /*0874*/ 	.short	0x010a
        /*0876*/ 	.byte	0x3f
	.zero		1


	//   ....[126]....
        /*0878*/ 	.word	0x0000d400
        /*087c*/ 	.word	0x00000009
        /*0880*/ 	.word	0x00000000
        /*0884*/ 	.short	0x010a
        /*0886*/ 	.byte	0x3f
	.zero		1


	//   ....[127]....
        /*0888*/ 	.word	0x0000d450
        /*088c*/ 	.word	0x00000006
        /*0890*/ 	.word	0x00000000
        /*0894*/ 	.short	0x010a
        /*0896*/ 	.byte	0x3f
	.zero		1


	//   ....[128]....
        /*0898*/ 	.word	0x0000d4a0
        /*089c*/ 	.word	0x00000009
        /*08a0*/ 	.word	0x00000000
        /*08a4*/ 	.short	0x010a
        /*08a6*/ 	.byte	0x3f
	.zero		1


	//   ....[129]....
        /*08a8*/ 	.word	0x0000d4f0
        /*08ac*/ 	.word	0x00000006
        /*08b0*/ 	.word	0x00000000
        /*08b4*/ 	.short	0x010a
        /*08b6*/ 	.byte	0x3f
	.zero		1


	//   ....[130]....
        /*08b8*/ 	.word	0x0000d540
        /*08bc*/ 	.word	0x00000009
        /*08c0*/ 	.word	0x00000000
        /*08c4*/ 	.short	0x010a
        /*08c6*/ 	.byte	0x3f
	.zero		1


	//   ....[131]....
        /*08c8*/ 	.word	0x0000d590
        /*08cc*/ 	.word	0x00000006
        /*08d0*/ 	.word	0x00000000
        /*08d4*/ 	.short	0x010a
        /*08d6*/ 	.byte	0x3f
	.zero		1


	//   ....[132]....
        /*08d8*/ 	.word	0x0000d5e0
        /*08dc*/ 	.word	0x00000009
        /*08e0*/ 	.word	0x00000000
        /*08e4*/ 	.short	0x010a
        /*08e6*/ 	.byte	0x3f
	.zero		1


	//   ....[133]....
        /*08e8*/ 	.word	0x0000d630
        /*08ec*/ 	.word	0x00000006
        /*08f0*/ 	.word	0x00000000
        /*08f4*/ 	.short	0x010a
        /*08f6*/ 	.byte	0x3f
	.zero		1


	//   ....[134]....
        /*08f8*/ 	.word	0x0000d680
        /*08fc*/ 	.word	0x00000009
        /*0900*/ 	.word	0x00000000
        /*0904*/ 	.short	0x010a
        /*0906*/ 	.byte	0x3f
	.zero		1


	//   ....[135]....
        /*0908*/ 	.word	0x0000d6d0
        /*090c*/ 	.word	0x00000006
        /*0910*/ 	.word	0x00000000
        /*0914*/ 	.short	0x010a
        /*0916*/ 	.byte	0x3f
	.zero		1


	//   ....[136]....
        /*0918*/ 	.word	0x0000d720
        /*091c*/ 	.word	0x00000009
        /*0920*/ 	.word	0x00000000
        /*0924*/ 	.short	0x010a
        /*0926*/ 	.byte	0x3f
	.zero		1


	//   ....[137]....
        /*0928*/ 	.word	0x0000d770
        /*092c*/ 	.word	0x00000006
        /*0930*/ 	.word	0x00000000
        /*0934*/ 	.short	0x010a
        /*0936*/ 	.byte	0x3f
	.zero		1


	//   ....[138]....
        /*0938*/ 	.word	0x0000d7c0
        /*093c*/ 	.word	0x00000009
        /*0940*/ 	.word	0x00000000
        /*0944*/ 	.short	0x010a
        /*0946*/ 	.byte	0x3f
	.zero		1


	//   ....[139]....
        /*0948*/ 	.word	0x0000d810
        /*094c*/ 	.word	0x00000006
        /*0950*/ 	.word	0x00000000
        /*0954*/ 	.short	0x010a
        /*0956*/ 	.byte	0x3f
	.zero		1


	//   ....[140]....
        /*0958*/ 	.word	0x0000d860
        /*095c*/ 	.word	0x00000009
        /*0960*/ 	.word	0x00000000
        /*0964*/ 	.short	0x010a
        /*0966*/ 	.byte	0x3f
	.zero		1


	//   ....[141]....
        /*0968*/ 	.word	0x0000d8b0
        /*096c*/ 	.word	0x00000006
        /*0970*/ 	.word	0x00000000
        /*0974*/ 	.short	0x010a
        /*0976*/ 	.byte	0x3f
	.zero		1


	//----- nvinfo : EIATTR_NUM_MBARRIERS
	.align		4
.L_28:
        /*0978*/ 	.byte	0x03, 0x38
        /*097a*/ 	.short	0x0042


	//----- nvinfo : EIATTR_EXIT_INSTR_OFFSETS
	.align		4
        /*097c*/ 	.byte	0x04, 0x1c
        /*097e*/ 	.short	(.L_30 - .L_29)


	//   ....[0]....
.L_29:
        /*0980*/ 	.word	0x00001710


	//   ....[1]....
        /*0984*/ 	.word	0x00001770


	//   ....[2]....
        /*0988*/ 	.word	0x0000ae80


	//   ....[3]....
        /*098c*/ 	.word	0x0000aeb0


	//   ....[4]....
        /*0990*/ 	.word	0x0000cd00


	//----- nvinfo : EIATTR_MAX_THREADS
	.align		4
.L_30:
        /*0994*/ 	.byte	0x04, 0x05
        /*0996*/ 	.short	(.L_32 - .L_31)
.L_31:
        /*0998*/ 	.word	0x00000180
        /*099c*/ 	.word	0x00000001
        /*09a0*/ 	.word	0x00000001


	//----- nvinfo : EIATTR_CRS_STACK_SIZE
	.align		4
.L_32:
        /*09a4*/ 	.byte	0x04, 0x1e
        /*09a6*/ 	.short	(.L_34 - .L_33)
.L_33:
        /*09a8*/ 	.word	0x00000000


	//----- nvinfo : EIATTR_CBANK_PARAM_SIZE
	.align		4
.L_34:
        /*09ac*/ 	.byte	0x03, 0x19
        /*09ae*/ 	.short	0x0470


	//----- nvinfo : EIATTR_PARAM_CBANK
	.align		4
        /*09b0*/ 	.byte	0x04, 0x0a
        /*09b2*/ 	.short	(.L_36 - .L_35)
	.align		4
.L_35:
        /*09b4*/ 	.word	index@(.nv.constant0._ZN7cutlass13device_kernelINS_4gemm6kernel13GemmUniversalIN4cute5tupleIJiiiiEEENS1_10collective13CollectiveMmaINS1_37MainloopSm90TmaGmmaWarpSpecializedFP8ILi30ENS5_IJNS4_1CILi2EEENSA_ILi1EEESC_EEENS1_32KernelTmaWarpSpecializedPingpongEEENS5_IJNSA_ILi64EEENSA_ILi176EEENSA_ILi32EEEEEENS_12float_e4m3_tENS5_IJlSC_lEEESK_SL_NS4_8TiledMMAINS4_8MMA_AtomIJNS4_4SM904GMMA30MMA_64x16x32_F32E4M3E4M3_SS_TNILNSP_7ScaleInE1ELSR_1EEEEEENS4_6LayoutINS5_IJSC_SC_SC_EEENS5_IJNSA_ILi0EEESW_SW_EEEEENS5_IJNS4_10UnderscoreESZ_SZ_EEEEENS4_13SM90_TMA_LOADENS4_14ComposedLayoutINS4_7SwizzleILi1ELi4ELi3EEENS4_18smem_ptr_flag_bitsILi8EEENSU_INS5_IJNSA_ILi8EEESI_EEENS5_IJSI_SC_EEEEEEEvNS4_8identityENS4_23SM90_TMA_LOAD_MULTICASTES1C_vS1D_EENS_8epilogue10collective6detail29Sm90TmaWarpSpecializedAdapterINS1H_15DefaultEpilogueISK_SL_SL_NS1G_6thread17LinearCombinationISK_Li1EffLNS1L_9ScaleType4KindE0ELNS_15FloatRoundStyleE2ESK_EENS1_15EpilogueDefaultEEEEEvvEEEEvNT_6ParamsE)
        /*09b8*/ 	.short	0x0210
        /*09ba*/ 	.short	0x0470


	//----- nvinfo : EIATTR_SW_WAR
	.align		4
.L_36:
        /*09bc*/ 	.byte	0x04, 0x36
        /*09be*/ 	.short	(.L_38 - .L_37)
.L_37:
        /*09c0*/ 	.word	0x00000008
.L_38:


//--------------------- .nv.callgraph             --------------------------
	.section	.nv.callgraph,"",@"SHT_CUDA_CALLGRAPH"
	.align	4
	.sectionentsize	8
	.align		4
        /*0000*/ 	.word	0x00000000
	.align		4
        /*0004*/ 	.word	0xffffffff
	.align		4
        /*0008*/ 	.word	0x00000000
	.align		4
        /*000c*/ 	.word	0xfffffffe
	.align		4
        /*0010*/ 	.word	0x00000000
	.align		4
        /*0014*/ 	.word	0xfffffffd
	.align		4
        /*0018*/ 	.word	0x00000000
	.align		4
        /*001c*/ 	.word	0xfffffffc


//--------------------- .nv.constant4             --------------------------
	.section	.nv.constant4,"a",@progbits
	.align	8
	.align		8
.nv.constant4:
        /*0000*/ 	.dword	_ZN40_INTERNAL_9aebf29a_4_k_cu_9e94fb8f_117244cuda3std3__45__cpo5beginE
	.align		8
        /*0008*/ 	.dword	_ZN40_INTERNAL_9aebf29a_4_k_cu_9e94fb8f_117244cuda3std3__45__cpo3endE
	.align		8
        /*0010*/ 	.dword	_ZN40_INTERNAL_9aebf29a_4_k_cu_9e94fb8f_117244cuda3std3__45__cpo6cbeginE
	.align		8
        /*0018*/ 	.dword	_ZN40_INTERNAL_9aebf29a_4_k_cu_9e94fb8f_117244cuda3std3__45__cpo4cendE
	.align		8
        /*0020*/ 	.dword	_ZN40_INTERNAL_9aebf29a_4_k_cu_9e94fb8f_117244cuda3std3__442_GLOBAL__N__9aebf29a_4_k_cu_9e94fb8f_117246ignoreE
	.align		8
        /*0028*/ 	.dword	_ZN40_INTERNAL_9aebf29a_4_k_cu_9e94fb8f_117244cuda3std3__419piecewise_constructE
	.align		8
        /*0030*/ 	.dword	_ZN40_INTERNAL_9aebf29a_4_k_cu_9e94fb8f_117244cuda3std3__48in_placeE
	.align		8
        /*0038*/ 	.dword	_ZN40_INTERNAL_9aebf29a_4_k_cu_9e94fb8f_117244cuda3std6ranges3__45__cpo4swapE
	.align		8
        /*0040*/ 	.dword	_ZN40_INTERNAL_9aebf29a_4_k_cu_9e94fb8f_117244cuda3std6ranges3__45__cpo9iter_moveE
	.align		8
        /*0048*/ 	.dword	_ZN40_INTERNAL_9aebf29a_4_k_cu_9e94fb8f_117244cute7productE
	.align		8
        /*0050*/ 	.dword	_ZN40_INTERNAL_9aebf29a_4_k_cu_9e94fb8f_117244cute1_E


//--------------------- .text._ZN7cutlass13device_kernelINS_4gemm6kernel13GemmUniversalIN4cute5tupleIJiiiiEEENS1_10collective13CollectiveMmaINS1_37MainloopSm90TmaGmmaWarpSpecializedFP8ILi30ENS5_IJNS4_1CILi2EEENSA_ILi1EEESC_EEENS1_32KernelTmaWarpSpecializedPingpongEEENS5_IJNSA_ILi64EEENSA_ILi176EEENSA_ILi32EEEEEENS_12float_e4m3_tENS5_IJlSC_lEEESK_SL_NS4_8TiledMMAINS4_8MMA_AtomIJNS4_4SM904GMMA30MMA_64x16x32_F32E4M3E4M3_SS_TNILNSP_7ScaleInE1ELSR_1EEEEEENS4_6LayoutINS5_IJSC_SC_SC_EEENS5_IJNSA_ILi0EEESW_SW_EEEEENS5_IJNS4_10UnderscoreESZ_SZ_EEEEENS4_13SM90_TMA_LOADENS4_14ComposedLayoutINS4_7SwizzleILi1ELi4ELi3EEENS4_18smem_ptr_flag_bitsILi8EEENSU_INS5_IJNSA_ILi8EEESI_EEENS5_IJSI_SC_EEEEEEEvNS4_8identityENS4_23SM90_TMA_LOAD_MULTICASTES1C_vS1D_EENS_8epilogue10collective6detail29Sm90TmaWarpSpecializedAdapterINS1H_15DefaultEpilogueISK_SL_SL_NS1G_6thread17LinearCombinationISK_Li1EffLNS1L_9ScaleType4KindE0ELNS_15FloatRoundStyleE2ESK_EENS1_15EpilogueDefaultEEEEEvvEEEEvNT_6ParamsE --------------------------
	.section	.text._ZN7cutlass13device_kernelINS_4gemm6kernel13GemmUniversalIN4cute5tupleIJiiiiEEENS1_10collective13CollectiveMmaINS1_37MainloopSm90TmaGmmaWarpSpecializedFP8ILi30ENS5_IJNS4_1CILi2EEENSA_ILi1EEESC_EEENS1_32KernelTmaWarpSpecializedPingpongEEENS5_IJNSA_ILi64EEENSA_ILi176EEENSA_ILi32EEEEEENS_12float_e4m3_tENS5_IJlSC_lEEESK_SL_NS4_8TiledMMAINS4_8MMA_AtomIJNS4_4SM904GMMA30MMA_64x16x32_F32E4M3E4M3_SS_TNILNSP_7ScaleInE1ELSR_1EEEEEENS4_6LayoutINS5_IJSC_SC_SC_EEENS5_IJNSA_ILi0EEESW_SW_EEEEENS5_IJNS4_10UnderscoreESZ_SZ_EEEEENS4_13SM90_TMA_LOADENS4_14ComposedLayoutINS4_7SwizzleILi1ELi4ELi3EEENS4_18smem_ptr_flag_bitsILi8EEENSU_INS5_IJNSA_ILi8EEESI_EEENS5_IJSI_SC_EEEEEEEvNS4_8identityENS4_23SM90_TMA_LOAD_MULTICASTES1C_vS1D_EENS_8epilogue10collective6detail29Sm90TmaWarpSpecializedAdapterINS1H_15DefaultEpilogueISK_SL_SL_NS1G_6thread17LinearCombinationISK_Li1EffLNS1L_9ScaleType4KindE0ELNS_15FloatRoundStyleE2ESK_EENS1_15EpilogueDefaultEEEEEvvEEEEvNT_6ParamsE,"ax",@progbits
	.align	128
.text._ZN7cutlass13device_kernelINS_4gemm6kernel13GemmUniversalIN4cute5tupleIJiiiiEEENS1_10collective13CollectiveMmaINS1_37MainloopSm90TmaGmmaWarpSpecializedFP8ILi30ENS5_IJNS4_1CILi2EEENSA_ILi1EEESC_EEENS1_32KernelTmaWarpSpecializedPingpongEEENS5_IJNSA_ILi64EEENSA_ILi176EEENSA_ILi32EEEEEENS_12float_e4m3_tENS5_IJlSC_lEEESK_SL_NS4_8TiledMMAINS4_8MMA_AtomIJNS4_4SM904GMMA30MMA_64x16x32_F32E4M3E4M3_SS_TNILNSP_7ScaleInE1ELSR_1EEEEEENS4_6LayoutINS5_IJSC_SC_SC_EEENS5_IJNSA_ILi0EEESW_SW_EEEEENS5_IJNS4_10UnderscoreESZ_SZ_EEEEENS4_13SM90_TMA_LOADENS4_14ComposedLayoutINS4_7SwizzleILi1ELi4ELi3EEENS4_18smem_ptr_flag_bitsILi8EEENSU_INS5_IJNSA_ILi8EEESI_EEENS5_IJSI_SC_EEEEEEEvNS4_8identityENS4_23SM90_TMA_LOAD_MULTICASTES1C_vS1D_EENS_8epilogue10collective6detail29Sm90TmaWarpSpecializedAdapterINS1H_15DefaultEpilogueISK_SL_SL_NS1G_6thread17LinearCombinationISK_Li1EffLNS1L_9ScaleType4KindE0ELNS_15FloatRoundStyleE2ESK_EENS1_15EpilogueDefaultEEEEEvvEEEEvNT_6ParamsE:
        .type           _ZN7cutlass13device_kernelINS_4gemm6kernel13GemmUniversalIN4cute5tupleIJiiiiEEENS1_10collective13CollectiveMmaINS1_37MainloopSm90TmaGmmaWarpSpecializedFP8ILi30ENS5_IJNS4_1CILi2EEENSA_ILi1EEESC_EEENS1_32KernelTmaWarpSpecializedPingpongEEENS5_IJNSA_ILi64EEENSA_ILi176EEENSA_ILi32EEEEEENS_12float_e4m3_tENS5_IJlSC_lEEESK_SL_NS4_8TiledMMAINS4_8MMA_AtomIJNS4_4SM904GMMA30MMA_64x16x32_F32E4M3E4M3_SS_TNILNSP_7ScaleInE1ELSR_1EEEEEENS4_6LayoutINS5_IJSC_SC_SC_EEENS5_IJNSA_ILi0EEESW_SW_EEEEENS5_IJNS4_10UnderscoreESZ_SZ_EEEEENS4_13SM90_TMA_LOADENS4_14ComposedLayoutINS4_7SwizzleILi1ELi4ELi3EEENS4_18smem_ptr_flag_bitsILi8EEENSU_INS5_IJNSA_ILi8EEESI_EEENS5_IJSI_SC_EEEEEEEvNS4_8identityENS4_23SM90_TMA_LOAD_MULTICASTES1C_vS1D_EENS_8epilogue10collective6detail29Sm90TmaWarpSpecializedAdapterINS1H_15DefaultEpilogueISK_SL_SL_NS1G_6thread17LinearCombinationISK_Li1EffLNS1L_9ScaleType4KindE0ELNS_15FloatRoundStyleE2ESK_EENS1_15EpilogueDefaultEEEEEvvEEEEvNT_6ParamsE,@function
        .size           _ZN7cutlass13device_kernelINS_4gemm6kernel13GemmUniversalIN4cute5tupleIJiiiiEEENS1_10collective13CollectiveMmaINS1_37MainloopSm90TmaGmmaWarpSpecializedFP8ILi30ENS5_IJNS4_1CILi2EEENSA_ILi1EEESC_EEENS1_32KernelTmaWarpSpecializedPingpongEEENS5_IJNSA_ILi64EEENSA_ILi176EEENSA_ILi32EEEEEENS_12float_e4m3_tENS5_IJlSC_lEEESK_SL_NS4_8TiledMMAINS4_8MMA_AtomIJNS4_4SM904GMMA30MMA_64x16x32_F32E4M3E4M3_SS_TNILNSP_7ScaleInE1ELSR_1EEEEEENS4_6LayoutINS5_IJSC_SC_SC_EEENS5_IJNSA_ILi0EEESW_SW_EEEEENS5_IJNS4_10UnderscoreESZ_SZ_EEEEENS4_13SM90_TMA_LOADENS4_14ComposedLayoutINS4_7SwizzleILi1ELi4ELi3EEENS4_18smem_ptr_flag_bitsILi8EEENSU_INS5_IJNSA_ILi8EEESI_EEENS5_IJSI_SC_EEEEEEEvNS4_8identityENS4_23SM90_TMA_LOAD_MULTICASTES1C_vS1D_EENS_8epilogue10collective6detail29Sm90TmaWarpSpecializedAdapterINS1H_15DefaultEpilogueISK_SL_SL_NS1G_6thread17LinearCombinationISK_Li1EffLNS1L_9ScaleType4KindE0ELNS_15FloatRoundStyleE2ESK_EENS1_15EpilogueDefaultEEEEEvvEEEEvNT_6ParamsE,(.L_x_309 - _ZN7cutlass13device_kernelINS_4gemm6kernel13GemmUniversalIN4cute5tupleIJiiiiEEENS1_10collective13CollectiveMmaINS1_37MainloopSm90TmaGmmaWarpSpecializedFP8ILi30ENS5_IJNS4_1CILi2EEENSA_ILi1EEESC_EEENS1_32KernelTmaWarpSpecializedPingpongEEENS5_IJNSA_ILi64EEENSA_ILi176EEENSA_ILi32EEEEEENS_12float_e4m3_tENS5_IJlSC_lEEESK_SL_NS4_8TiledMMAINS4_8MMA_AtomIJNS4_4SM904GMMA30MMA_64x16x32_F32E4M3E4M3_SS_TNILNSP_7ScaleInE1ELSR_1EEEEEENS4_6LayoutINS5_IJSC_SC_SC_EEENS5_IJNSA_ILi0EEESW_SW_EEEEENS5_IJNS4_10UnderscoreESZ_SZ_EEEEENS4_13SM90_TMA_LOADENS4_14ComposedLayoutINS4_7SwizzleILi1ELi4ELi3EEENS4_18smem_ptr_flag_bitsILi8EEENSU_INS5_IJNSA_ILi8EEESI_EEENS5_IJSI_SC_EEEEEEEvNS4_8identityENS4_23SM90_TMA_LOAD_MULTICASTES1C_vS1D_EENS_8epilogue10collective6detail29Sm90TmaWarpSpecializedAdapterINS1H_15DefaultEpilogueISK_SL_SL_NS1G_6thread17LinearCombinationISK_Li1EffLNS1L_9ScaleType4KindE0ELNS_15FloatRoundStyleE2ESK_EENS1_15EpilogueDefaultEEEEEvvEEEEvNT_6ParamsE)
        .other          _ZN7cutlass13device_kernelINS_4gemm6kernel13GemmUniversalIN4cute5tupleIJiiiiEEENS1_10collective13CollectiveMmaINS1_37MainloopSm90TmaGmmaWarpSpecializedFP8ILi30ENS5_IJNS4_1CILi2EEENSA_ILi1EEESC_EEENS1_32KernelTmaWarpSpecializedPingpongEEENS5_IJNSA_ILi64EEENSA_ILi176EEENSA_ILi32EEEEEENS_12float_e4m3_tENS5_IJlSC_lEEESK_SL_NS4_8TiledMMAINS4_8MMA_AtomIJNS4_4SM904GMMA30MMA_64x16x32_F32E4M3E4M3_SS_TNILNSP_7ScaleInE1ELSR_1EEEEEENS4_6LayoutINS5_IJSC_SC_SC_EEENS5_IJNSA_ILi0EEESW_SW_EEEEENS5_IJNS4_10UnderscoreESZ_SZ_EEEEENS4_13SM90_TMA_LOADENS4_14ComposedLayoutINS4_7SwizzleILi1ELi4ELi3EEENS4_18smem_ptr_flag_bitsILi8EEENSU_INS5_IJNSA_ILi8EEESI_EEENS5_IJSI_SC_EEEEEEEvNS4_8identityENS4_23SM90_TMA_LOAD_MULTICASTES1C_vS1D_EENS_8epilogue10collective6detail29Sm90TmaWarpSpecializedAdapterINS1H_15DefaultEpilogueISK_SL_SL_NS1G_6thread17LinearCombinationISK_Li1EffLNS1L_9ScaleType4KindE0ELNS_15FloatRoundStyleE2ESK_EENS1_15EpilogueDefaultEEEEEvvEEEEvNT_6ParamsE,@"STO_CUDA_ENTRY STV_DEFAULT"
_ZN7cutlass13device_kernelINS_4gemm6kernel13GemmUniversalIN4cute5tupleIJiiiiEEENS1_10collective13CollectiveMmaINS1_37MainloopSm90TmaGmmaWarpSpecializedFP8ILi30ENS5_IJNS4_1CILi2EEENSA_ILi1EEESC_EEENS1_32KernelTmaWarpSpecializedPingpongEEENS5_IJNSA_ILi64EEENSA_ILi176EEENSA_ILi32EEEEEENS_12float_e4m3_tENS5_IJlSC_lEEESK_SL_NS4_8TiledMMAINS4_8MMA_AtomIJNS4_4SM904GMMA30MMA_64x16x32_F32E4M3E4M3_SS_TNILNSP_7ScaleInE1ELSR_1EEEEEENS4_6LayoutINS5_IJSC_SC_SC_EEENS5_IJNSA_ILi0EEESW_SW_EEEEENS5_IJNS4_10UnderscoreESZ_SZ_EEEEENS4_13SM90_TMA_LOADENS4_14ComposedLayoutINS4_7SwizzleILi1ELi4ELi3EEENS4_18smem_ptr_flag_bitsILi8EEENSU_INS5_IJNSA_ILi8EEESI_EEENS5_IJSI_SC_EEEEEEEvNS4_8identityENS4_23SM90_TMA_LOAD_MULTICASTES1C_vS1D_EENS_8epilogue10collective6detail29Sm90TmaWarpSpecializedAdapterINS1H_15DefaultEpilogueISK_SL_SL_NS1G_6thread17LinearCombinationISK_Li1EffLNS1L_9ScaleType4KindE0ELNS_15FloatRoundStyleE2ESK_EENS1_15EpilogueDefaultEEEEEvvEEEEvNT_6ParamsE:
[----:B------:R-:W-:Y:S01]  /*0000*/  LDC R1, c[0x0][0x28] ;  /* 0x00000a00ff017b82 */ /* 0x000fe20000000800 */
[----:B------:R-:W0:Y:S01]  /*0010*/  S2R R15, SR_TID.X ;  /* 0x00000000000f7919 */ /* 0x000e220000002100 */
[----:B------:R-:W-:Y:S01]  /*0020*/  ELECT P0, URZ, PT ;  /* 0x00000000003f782f */ /* 0x000fe20003800000 */
[----:B------:R-:W-:Y:S01]  /*0030*/  BSSY B0, `(.L_x_0) ;  /* 0x000000f000007945 */ /* 0x000fe20003800000 */
[--C-:B0-----:R-:W-:Y:S02]  /*0040*/  SHF.R.U32.HI R0, RZ, 0x5, R15.reuse ;  /* 0x00000005ff007819 */ /* 0x101fe4000001160f */
[----:B------:R-:W-:-:S03]  /*0050*/  SHF.R.U32.HI R5, RZ, 0x7, R15 ;  /* 0x00000007ff057819 */ /* 0x000fc6000001160f */
[----:B------:R-:W0:Y:S04]  /*0060*/  SHFL.IDX PT, R2, R0, RZ, 0x1f ;  /* 0x00001fff00027589 */ /* 0x000e2800000e0000 */
[----:B------:R1:W2:Y:S01]  /*0070*/  SHFL.IDX PT, R6, R5, RZ, 0x1f ;  /* 0x00001fff05067589 */ /* 0x0002a200000e0000 */
[----:B0-----:R-:W-:-:S13]  /*0080*/  ISETP.NE.OR P0, PT, R2, RZ, !P0 ;  /* 0x000000ff0200720c */ /* 0x001fda0004705670 */
[----:B-12---:R-:W-:Y:S05]  /*0090*/  @P0 BRA `(.L_x_1) ;  /* 0x0000000000200947 */ /* 0x006fea0003800000 */
[----:B------:R-:W-:Y:S02]  /*00a0*/  ULDC.64 UR4, c[0x0][0x198] ;  /* 0x0000660000047ab9 */ /* 0x000fe40000000a00 */
[----:B------:R-:W-:Y:S02]  /*00b0*/  UIADD3 UR6, UP0, UR4, 0xf0, URZ ;  /* 0x000000f004067890 */ /* 0x000fe4000ff1e03f */
[----:B------:R-:W-:Y:S02]  /*00c0*/  UIADD3 UR4, UP1, UR4, 0x1f0, URZ ;  /* 0x000001f004047890 */ /* 0x000fe4000ff3e03f */
[----:B------:R-:W-:Y:S02]  /*00d0*/  UIADD3.X UR7, URZ, UR5, URZ, UP0, !UPT ;  /* 0x000000053f077290 */ /* 0x000fe400087fe43f */
[----:B------:R-:W-:-:S07]  /*00e0*/  UIADD3.X UR5, URZ, UR5, URZ, UP1, !UPT ;  /* 0x000000053f057290 */ /* 0x000fce0008ffe43f */
[----:B------:R0:W-:Y:S02]  /*00f0*/  UTMACCTL.PF [UR6] ;  /* 0x00000000060079b9 */ /* 0x0001e40008040000 */
[----:B------:R0:W-:Y:S02]  /*0100*/  UTMACCTL.PF [UR4] ;  /* 0x00000000040079b9 */ /* 0x0001e40008040000 */
[----:B0-----:R-:W-:Y:S01]  /*0110*/  NOP ;  /* 0x0000000000007918 */ /* 0x001fe20000000000 */
.L_x_1:
[----:B------:R-:W-:Y:S05]  /*0120*/  BSYNC B0 ;  /* 0x0000000000007941 */ /* 0x000fea0003800000 */
.L_x_0:
[----:B------:R-:W0:Y:S02]  /*0130*/  SHFL.IDX PT, R7, R0, RZ, 0x1f ;  /* 0x00001fff00077589 */ /* 0x000e2400000e0000 */
[----:B0-----:R-:W-:-:S13]  /*0140*/  ISETP.NE.AND P0, PT, R7, RZ, PT ;  /* 0x000000ff0700720c */ /* 0x001fda0003f05270 */
[----:B------:R-:W-:Y:S05]  /*0150*/  @P0 BRA `(.L_x_2) ;  /* 0x0000000400340947 */ /* 0x000fea0003800000 */
[----:B------:R-:W-:Y:S01]  /*0160*/  ELECT P0, URZ, PT ;  /* 0x00000000003f782f */ /* 0x000fe20003800000 */
[----:B------:R-:W-:-:S12]  /*0170*/  BSSY B0, `(.L_x_2) ;  /* 0x000004b000007945 */ /* 0x000fd80003800000 */
[----:B------:R-:W-:Y:S05]  /*0180*/  @!P0 BRA `(.L_x_3) ;  /* 0x0000000400248947 */ /* 0x000fea0003800000 */
[----:B------:R-:W0:Y:S01]  /*0190*/  S2UR UR8, SR_CgaCtaId ;  /* 0x00000000000879c3 */ /* 0x000e220000008800 */
[----:B------:R-:W-:Y:S01]  /*01a0*/  UMOV UR4, 0x400 ;  /* 0x0000040000047882 */ /* 0x000fe20000000000 */
[----:B------:R-:W-:Y:S01]  /*01b0*/  UMOV UR5, 0x1 ;  /* 0x0000000100057882 */ /* 0x000fe20000000000 */
[----:B------:R-:W-:Y:S02]  /*01c0*/  UMOV UR6, 0x2 ;  /* 0x0000000200067882 */ /* 0x000fe40000000000 */
[----:B------:R-:W-:-:S04]  /*01d0*/  UIADD3 UR6, -UR6, 0x100000, URZ ;  /* 0x0010000006067890 */ /* 0x000fc8000fffe13f */
[----:B------:R-:W-:Y:S02]  /*01e0*/  USHF.L.U32 UR7, UR6, 0xb, URZ ;  /* 0x0000000b06077899 */ /* 0x000fe4000800063f */
[----:B------:R-:W-:Y:S02]  /*01f0*/  USHF.L.U32 UR6, UR6, 0x1, URZ ;  /* 0x0000000106067899 */ /* 0x000fe4000800063f */
[----:B0-----:R-:W-:Y:S02]  /*0200*/  ULEA UR8, UR8, UR4, 0x18 ;  /* 0x0000000408087291 */ /* 0x001fe4000f8ec03f */
[----:B------:R-:W-:-:S04]  /*0210*/  UIADD3 UR4, -UR5, 0x100000, URZ ;  /* 0x0010000005047890 */ /* 0x000fc8000fffe13f */
[----:B------:R-:W-:Y:S02]  /*0220*/  USHF.L.U32 UR5, UR4, 0xb, URZ ;  /* 0x0000000b04057899 */ /* 0x000fe4000800063f */
[----:B------:R-:W-:Y:S01]  /*0230*/  USHF.L.U32 UR4, UR4, 0x1, URZ ;  /* 0x0000000104047899 */ /* 0x000fe2000800063f */
[----:B------:R-:W0:Y:S11]  /*0240*/  FENCE.VIEW.ASYNC.S ;  /* 0x00000000000073c6 */ /* 0x000e360000000000 */
[----:B0-----:R0:W1:Y:S01]  /*0250*/  SYNCS.EXCH.64 URZ, [UR8], UR4 ;  /* 0x00000004083f75b2 */ /* 0x0010620008000100 */
[----:B------:R0:W2:Y:S01]  /*0260*/  SYNCS.EXCH.64 URZ, [UR8+0xf0], UR6 ;  /* 0x0000f006083f75b2 */ /* 0x0000a20008000100 */
[----:B------:R0:W3:Y:S01]  /*0270*/  SYNCS.EXCH.64 URZ, [UR8+0x8], UR4 ;  /* 0x00000804083f75b2 */ /* 0x0000e20008000100 */
[----:B------:R0:W4:Y:S01]  /*0280*/  SYNCS.EXCH.64 URZ, [UR8+0xf8], UR6 ;  /* 0x0000f806083f75b2 */ /* 0x0001220008000100 */
[----:B------:R0:W0:Y:S01]  /*0290*/  SYNCS.EXCH.64 URZ, [UR8+0x10], UR4 ;  /* 0x00001004083f75b2 */ /* 0x0000220008000100 */
        /* <DEDUP_REMOVED lines=55> */
[----:B-1234-:R-:W-:Y:S01]  /*0610*/  NOP ;  /* 0x0000000000007918 */ /* 0x01efe20000000000 */
.L_x_3:
[----:B0-----:R-:W-:Y:S05]  /*0620*/  BSYNC B0 ;  /* 0x0000000000007941 */ /* 0x001fea0003800000 */
.L_x_2:
[----:B------:R-:W0:Y:S01]  /*0630*/  SHFL.IDX PT, R3, R0, RZ, 0x1f ;  /* 0x00001fff00037589 */ /* 0x000e2200000e0000 */
[----:B------:R-:W-:Y:S01]  /*0640*/  SHF.R.S32.HI R4, RZ, 0x1f, R15 ;  /* 0x0000001fff047819 */ /* 0x000fe2000001140f */
[----:B------:R-:W1:Y:S01]  /*0650*/  S2UR UR13, SR_CTAID.X ;  /* 0x00000000000d79c3 */ /* 0x000e620000002500 */
[----:B------:R-:W-:Y:S01]  /*0660*/  ELECT P0, URZ, PT ;  /* 0x00000000003f782f */ /* 0x000fe20003800000 */
[----:B------:R2:W3:Y:S01]  /*0670*/  SHFL.IDX PT, R8, R0, RZ, 0x1f ;  /* 0x00001fff00087589 */ /* 0x0004e200000e0000 */
[----:B------:R-:W-:Y:S02]  /*0680*/  LEA.HI R4, R4, R15, RZ, 0x7 ;  /* 0x0000000f04047211 */ /* 0x000fe400078f38ff */
[----:B------:R-:W-:Y:S01]  /*0690*/  ELECT P1, URZ, PT ;  /* 0x00000000003f782f */ /* 0x000fe20003820000 */
[----:B------:R-:W-:Y:S01]  /*06a0*/  NOP ;  /* 0x0000000000007918 */ /* 0x000fe20000000000 */
[----:B------:R-:W4:Y:S01]  /*06b0*/  S2R R16, SR_CTAID.Y ;  /* 0x0000000000107919 */ /* 0x000f220000002600 */
[----:B------:R-:W-:Y:S01]  /*06c0*/  LOP3.LUT R4, R4, 0xffffff80, RZ, 0xc0, !PT ;  /* 0xffffff8004047812 */ /* 0x000fe200078ec0ff */
[----:B------:R-:W-:Y:S01]  /*06d0*/  ULDC UR4, c[0x0][0x150] ;  /* 0x0000540000047ab9 */ /* 0x000fe20000000800 */
[----:B------:R-:W5:Y:S01]  /*06e0*/  LDC R10, c[0x0][0x144] ;  /* 0x00005100ff0a7b82 */ /* 0x000f620000000800 */
[----:B------:R3:W5:Y:S01]  /*06f0*/  SHFL.IDX PT, R12, R5, RZ, 0x1f ;  /* 0x00001fff050c7589 */ /* 0x00076200000e0000 */
[----:B------:R-:W-:Y:S01]  /*0700*/  UMOV UR12, 0x80 ;  /* 0x00000080000c7882 */ /* 0x000fe20000000000 */
[----:B------:R-:W-:Y:S01]  /*0710*/  IMAD.IADD R14, R15, 0x1, -R4 ;  /* 0x000000010f0e7824 */ /* 0x000fe200078e0a04 */
[----:B------:R-:W-:Y:S01]  /*0720*/  NOP ;  /* 0x0000000000007918 */ /* 0x000fe20000000000 */
[C---:B------:R-:W-:Y:S01]  /*0730*/  VIADD R38, R6.reuse, 0xffffffff ;  /* 0xffffffff06267836 */ /* 0x040fe20000000000 */
[----:B------:R-:W-:-:S02]  /*0740*/  ISETP.NE.AND P4, PT, R6, RZ, PT ;  /* 0x000000ff0600720c */ /* 0x000fc40003f85270 */
[----:B------:R-:W-:Y:S01]  /*0750*/  SHF.R.S32.HI R19, RZ, 0x1f, R14 ;  /* 0x0000001fff137819 */ /* 0x000fe2000001140e */
[----:B------:R-:W5:Y:S01]  /*0760*/  LDC R11, c[0x0][0x140] ;  /* 0x00005000ff0b7b82 */ /* 0x000f620000000800 */
[----:B------:R-:W-:Y:S02]  /*0770*/  ISETP.GE.U32.AND P6, PT, R38, 0x2, PT ;  /* 0x000000022600780c */ /* 0x000fe40003fc6070 */
[----:B0-----:R-:W-:Y:S02]  /*0780*/  ISETP.NE.OR P0, PT, R3, RZ, !P0 ;  /* 0x000000ff0300720c */ /* 0x001fe40004705670 */
[----:B------:R-:W-:Y:S02]  /*0790*/  LEA.HI R3, R19, R14, RZ, 0x3 ;  /* 0x0000000e13037211 */ /* 0x000fe400078f18ff */
[----:B-1----:R-:W-:Y:S01]  /*07a0*/  I2FP.F32.U32 R4, UR13 ;  /* 0x0000000d00047c45 */ /* 0x002fe20008201000 */
[----:B------:R-:W0:Y:S01]  /*07b0*/  LDC R27, c[0x0][0x148] ;  /* 0x00005200ff1b7b82 */ /* 0x000e220000000800 */
[----:B--2---:R-:W-:-:S02]  /*07c0*/  SHF.R.S32.HI R0, RZ, 0x3, R3 ;  /* 0x00000003ff007819 */ /* 0x004fc40000011403 */
[----:B---3--:R-:W-:Y:S01]  /*07d0*/  ISETP.NE.OR P1, PT, R8, RZ, !P1 ;  /* 0x000000ff0800720c */ /* 0x008fe20004f25670 */
[----:B------:R-:W-:Y:S01]  /*07e0*/  FMUL R9, R4, UR4 ;  /* 0x0000000404097c20 */ /* 0x000fe20008400000 */
[----:B------:R-:W-:Y:S01]  /*07f0*/  SHF.R.S32.HI R3, RZ, 0x1f, R3 ;  /* 0x0000001fff037819 */ /* 0x000fe20000011403 */
[----:B------:R-:W-:Y:S01]  /*0800*/  ULDC UR4, c[0x0][0x154] ;  /* 0x0000550000047ab9 */ /* 0x000fe20000000800 */
[----:B------:R-:W-:Y:S01]  /*0810*/  SHF.R.S32.HI R8, RZ, 0x1f, R7 ;  /* 0x0000001fff087819 */ /* 0x000fe20000011407 */
[----:B------:R-:W-:Y:S01]  /*0820*/  VOTEU.ALL UP1, P0 ;  /* 0x00000000003f7886 */ /* 0x000fe20000020000 */
[----:B------:R-:W-:Y:S01]  /*0830*/  LEA.HI R4, R3, R0, RZ, 0x2 ;  /* 0x0000000003047211 */ /* 0x000fe200078f10ff */
[----:B------:R-:W1:Y:S01]  /*0840*/  F2I.U32.TRUNC.NTZ R9, R9 ;  /* 0x0000000900097305 */ /* 0x000e62000020f000 */
[----:B------:R-:W-:Y:S01]  /*0850*/  LEA.HI R8, R8, R7, RZ, 0x2 ;  /* 0x0000000708087211 */ /* 0x000fe200078f10ff */
[----:B------:R-:W-:Y:S01]  /*0860*/  VOTEU.ALL UP0, P0 ;  /* 0x00000000003f7886 */ /* 0x000fe20000000000 */
[----:B------:R-:W-:Y:S01]  /*0870*/  SHF.R.S32.HI R3, RZ, 0x1f, R2 ;  /* 0x0000001fff037819 */ /* 0x000fe20000011402 */
[----:B------:R-:W2:Y:S01]  /*0880*/  @!UP1 S2UR UR7, SR_CgaCtaId ;  /* 0x00000000000799c3 */ /* 0x000ea20000008800 */
[----:B------:R-:W-:Y:S01]  /*0890*/  LOP3.LUT R5, R4, 0xfffffffc, RZ, 0xc0, !PT ;  /* 0xfffffffc04057812 */ /* 0x000fe200078ec0ff */
[----:B------:R-:W-:Y:S01]  /*08a0*/  VOTEU.ALL UP2, P1 ;  /* 0x00000000003f7886 */ /* 0x000fe20000840000 */
[----:B------:R-:W-:Y:S01]  /*08b0*/  LOP3.LUT R8, R8, 0x3ffffffc, RZ, 0xc0, !PT ;  /* 0x3ffffffc08087812 */ /* 0x000fe200078ec0ff */
[----:B------:R-:W-:Y:S01]  /*08c0*/  @!UP1 UMOV UR6, 0x400 ;  /* 0x0000040000069882 */ /* 0x000fe20000000000 */
[----:B------:R-:W-:Y:S01]  /*08d0*/  LEA.HI R3, R3, R2, RZ, 0x2 ;  /* 0x0000000203037211 */ /* 0x000fe200078f10ff */
[----:B------:R-:W-:Y:S01]  /*08e0*/  IMAD.IADD R5, R0, 0x1, -R5 ;  /* 0x0000000100057824 */ /* 0x000fe200078e0a05 */
[----:B------:R-:W-:Y:S01]  /*08f0*/  @!UP2 UMOV UR10, 0x400 ;  /* 0x00000400000aa882 */ /* 0x000fe20000000000 */
[----:B------:R-:W-:Y:S01]  /*0900*/  IMAD.IADD R8, R7, 0x1, -R8 ;  /* 0x0000000107087824 */ /* 0x000fe200078e0a08 */
[----:B------:R-:W-:Y:S01]  /*0910*/  LOP3.LUT R3, R3, 0xfffffffc, RZ, 0xc0, !PT ;  /* 0xfffffffc03037812 */ /* 0x000fe200078ec0ff */
[----:B------:R-:W3:Y:S01]  /*0920*/  @!UP2 S2UR UR11, SR_CgaCtaId ;  /* 0x00000000000ba9c3 */ /* 0x000ee20000008800 */
[----:B-1----:R-:W-:Y:S01]  /*0930*/  IMAD.MOV R9, RZ, RZ, -R9 ;  /* 0x000000ffff097224 */ /* 0x002fe200078e0a09 */
[----:B------:R-:W-:Y:S01]  /*0940*/  VOTEU.ALL UP3, P1 ;  /* 0x00000000003f7886 */ /* 0x000fe20000860000 */
[----:B------:R-:W-:Y:S01]  /*0950*/  IMAD R5, R8, 0x4, R5 ;  /* 0x0000000408057824 */ /* 0x000fe200078e0205 */
[----:B------:R-:W-:Y:S01]  /*0960*/  VOTEU.ALL UP4, P1 ;  /* 0x00000000003f7886 */ /* 0x000fe20000880000 */
[----:B------:R-:W-:Y:S01]  /*0970*/  IMAD.IADD R18, R2, 0x1, -R3 ;  /* 0x0000000102127824 */ /* 0x000fe200078e0a03 */
[----:B----4-:R-:W-:Y:S01]  /*0980*/  I2FP.F32.U32 R2, R16 ;  /* 0x0000001000027245 */ /* 0x010fe20000201000 */
[----:B-----5:R-:W-:Y:S01]  /*0990*/  IMAD R25, R10, R9, UR13 ;  /* 0x0000000d0a197e24 */ /* 0x020fe2000f8e0209 */
[----:B------:R-:W-:Y:S01]  /*09a0*/  LEA.HI R0, R5, R5, RZ, 0x1 ;  /* 0x0000000505007211 */ /* 0x000fe200078f08ff */
[----:B------:R-:W-:Y:S01]  /*09b0*/  VOTEU.ALL UP5, P1 ;  /* 0x00000000003f7886 */ /* 0x000fe200008a0000 */
[----:B------:R-:W-:Y:S01]  /*09c0*/  ISETP.EQ.U32.AND P2, PT, R11, 0x1, PT ;  /* 0x000000010b00780c */ /* 0x000fe20003f42070 */
[----:B------:R-:W-:Y:S01]  /*09d0*/  FMUL R3, R2, UR4 ;  /* 0x0000000402037c20 */ /* 0x000fe20008400000 */
[----:B------:R-:W-:Y:S01]  /*09e0*/  LOP3.LUT R2, R0, 0xfffffffe, RZ, 0xc0, !PT ;  /* 0xfffffffe00027812 */ /* 0x000fe200078ec0ff */
[C---:B------:R-:W-:Y:S01]  /*09f0*/  IMAD.SHL.U32 R0, R5.reuse, 0x4, RZ ;  /* 0x0000000405007824 */ /* 0x040fe200078e00ff */
[----:B------:R-:W-:Y:S01]  /*0a00*/  UMOV UR4, 0x20 ;  /* 0x0000002000047882 */ /* 0x000fe20000000000 */
[----:B--2---:R-:W-:Y:S01]  /*0a10*/  @!UP1 ULEA UR8, UR7, UR6, 0x18 ;  /* 0x0000000607089291 */ /* 0x004fe2000f8ec03f */
[----:B------:R-:W-:Y:S01]  /*0a20*/  R2UR UR9, R12 ;  /* 0x000000000c0972ca */ /* 0x000fe200000e0000 */
[----:B------:R-:W-:Y:S01]  /*0a30*/  IMAD.IADD R2, R5, 0x1, -R2 ;  /* 0x0000000105027824 */ /* 0x000fe200078e0a02 */
[----:B------:R-:W1:Y:S01]  /*0a40*/  F2I.U32.TRUNC.NTZ R3, R3 ;  /* 0x0000000300037305 */ /* 0x000e62000020f000 */
[----:B------:R-:W-:-:S04]  /*0a50*/  @!UP1 UIADD3 UR4, -UR4, 0x100000, URZ ;  /* 0x0010000004049890 */ /* 0x000fc8000fffe13f */
[----:B------:R-:W-:Y:S02]  /*0a60*/  @!UP1 USHF.L.U32 UR5, UR4, 0xb, URZ ;  /* 0x0000000b04059899 */ /* 0x000fe4000800063f */
[----:B------:R-:W-:Y:S01]  /*0a70*/  @!UP1 USHF.L.U32 UR4, UR4, 0x1, URZ ;  /* 0x0000000104049899 */ /* 0x000fe2000800063f */
[----:B------:R-:W-:Y:S01]  /*0a80*/  LOP3.LUT R13, R5, 0xc, R0, 0x78, !PT ;  /* 0x0000000c050d7812 */ /* 0x000fe200078e7800 */
[----:B------:R-:W-:-:S04]  /*0a90*/  @!UP2 UIADD3 UR6, -UR12, 0x100000, URZ ;  /* 0x001000000c06a890 */ /* 0x000fc8000fffe13f */
[----:B------:R-:W-:Y:S02]  /*0aa0*/  @!UP2 USHF.L.U32 UR7, UR6, 0xb, URZ ;  /* 0x0000000b0607a899 */ /* 0x000fe4000800063f */
[----:B------:R-:W-:Y:S01]  /*0ab0*/  @!UP2 USHF.L.U32 UR6, UR6, 0x1, URZ ;  /* 0x000000010606a899 */ /* 0x000fe2000800063f */
[----:B------:R-:W-:Y:S01]  /*0ac0*/  ISETP.NE.AND P3, PT, R2, R25, PT ;  /* 0x000000190200720c */ /* 0x000fe20003f65270 */
[----:B------:R-:W-:Y:S01]  /*0ad0*/  VOTEU.ALL UP1, P0 ;  /* 0x00000000003f7886 */ /* 0x000fe20000020000 */
[----:B---3--:R-:W-:Y:S01]  /*0ae0*/  @!UP2 ULEA UR10, UR11, UR10, 0x18 ;  /* 0x0000000a0b0aa291 */ /* 0x008fe2000f8ec03f */
[----:B------:R-:W-:Y:S01]  /*0af0*/  LOP3.LUT P0, RZ, R14, 0x7, RZ, 0xc0, !PT ;  /* 0x000000070eff7812 */ /* 0x000fe2000780c0ff */
[----:B------:R-:W-:Y:S01]  /*0b00*/  VOTEU.ALL UP2, P1 ;  /* 0x00000000003f7886 */ /* 0x000fe20000840000 */
[----:B------:R-:W-:Y:S01]  /*0b10*/  ISETP.NE.AND P1, PT, R18, 0x3, PT ;  /* 0x000000031200780c */ /* 0x000fe20003f25270 */
[----:B------:R-:W-:Y:S01]  /*0b20*/  IMAD.MOV.U32 R12, RZ, RZ, 0x1 ;  /* 0x00000001ff0c7424 */ /* 0x000fe200078e00ff */
[----:B------:R-:W-:-:S02]  /*0b30*/  ISETP.LT.U32.AND P0, PT, R13, 0x2, !P0 ;  /* 0x000000020d00780c */ /* 0x000fc40004701070 */
[----:B------:R-:W-:Y:S01]  /*0b40*/  ISETP.EQ.OR P1, PT, R18, RZ, !P1 ;  /* 0x000000ff1200720c */ /* 0x000fe20004f22670 */
[----:B------:R-:W2:Y:S02]  /*0b50*/  FENCE.VIEW.ASYNC.S ;  /* 0x00000000000073c6 */ /* 0x000ea40000000000 */
[----:B--2---:R2:W3:Y:S01]  /*0b60*/  @!UP0 SYNCS.EXCH.64 URZ, [UR8+0x210], UR4 ;  /* 0x00021004083f85b2 */ /* 0x0044e20008000100 */
[----:B-1----:R-:W-:Y:S01]  /*0b70*/  IMAD.MOV R24, RZ, RZ, -R3 ;  /* 0x000000ffff187224 */ /* 0x002fe200078e0a03 */
[----:B------:R-:W-:-:S03]  /*0b80*/  @P3 LEA.HI R0, R13, R13, RZ, 0x1 ;  /* 0x0000000d0d003211 */ /* 0x000fc600078f08ff */
[----:B0-----:R-:W-:Y:S01]  /*0b90*/  IMAD R3, R27, R24, R16 ;  /* 0x000000181b037224 */ /* 0x001fe200078e0210 */
[----:B------:R-:W-:Y:S02]  /*0ba0*/  ISETP.EQ.AND P1, PT, R6, RZ, P1 ;  /* 0x000000ff0600720c */ /* 0x000fe40000f22270 */
[----:B------:R-:W-:Y:S02]  /*0bb0*/  @P3 SHF.R.S32.HI R0, RZ, 0x1, R0 ;  /* 0x00000001ff003819 */ /* 0x000fe40000011400 */
[----:B------:R-:W-:Y:S02]  /*0bc0*/  SEL R7, RZ, 0x1, !P1 ;  /* 0x00000001ff077807 */ /* 0x000fe40004800000 */
[----:B------:R-:W-:Y:S02]  /*0bd0*/  @P3 ISETP.NE.AND P5, PT, R0, R3, PT ;  /* 0x000000030000320c */ /* 0x000fe40003fa5270 */
[----:B------:R-:W-:Y:S01]  /*0be0*/  SEL R3, RZ, 0x1, !P0 ;  /* 0x00000001ff037807 */ /* 0x000fe20004000000 */
[----:B------:R2:W0:Y:S01]  /*0bf0*/  @!UP1 SYNCS.EXCH.64 URZ, [UR8+0x218], UR4 ;  /* 0x00021804083f95b2 */ /* 0x0004220008000100 */
[----:B------:R-:W-:Y:S01]  /*0c00*/  NOP ;  /* 0x0000000000007918 */ /* 0x000fe20000000000 */
[----:B------:R-:W-:-:S02]  /*0c10*/  @P3 SEL R12, RZ, 0x1, P5 ;  /* 0x00000001ff0c3807 */ /* 0x000fc40002800000 */
[----:B------:R-:W-:Y:S02]  /*0c20*/  SEL R7, R7, 0x2, P6 ;  /* 0x0000000207077807 */ /* 0x000fe40003000000 */
[----:B------:R-:W-:Y:S01]  /*0c30*/  LOP3.LUT R12, R12, R3, RZ, 0xc0, !PT ;  /* 0x000000030c0c7212 */ /* 0x000fe200078ec0ff */
[----:B------:R2:W1:Y:S01]  /*0c40*/  @!UP2 SYNCS.EXCH.64 URZ, [UR10+0x1f0], UR6 ;  /* 0x0001f0060a3fa5b2 */ /* 0x0004620008000100 */
[----:B------:R2:W4:Y:S01]  /*0c50*/  @!UP3 SYNCS.EXCH.64 URZ, [UR10+0x1f8], UR6 ;  /* 0x0001f8060a3fb5b2 */ /* 0x0005220008000100 */
[----:B------:R2:W0:Y:S01]  /*0c60*/  @!UP4 SYNCS.EXCH.64 URZ, [UR10+0x200], UR6 ;  /* 0x000200060a3fc5b2 */ /* 0x0004220008000100 */
[----:B------:R2:W0:Y:S01]  /*0c70*/  @!UP5 SYNCS.EXCH.64 URZ, [UR10+0x208], UR6 ;  /* 0x000208060a3fd5b2 */ /* 0x0004220008000100 */
[----:B------:R-:W-:Y:S01]  /*0c80*/  NOP ;  /* 0x0000000000007918 */ /* 0x000fe20000000000 */
[----:B--23--:R-:W-:Y:S05]  /*0c90*/  @!P2 BRA `(.L_x_4) ;  /* 0x000000000008a947 */ /* 0x00cfea0003800000 */
[----:B01--4-:R-:W-:Y:S01]  /*0ca0*/  UCGABAR_ARV ;  /* 0x00000000000079c7 */ /* 0x013fe20008000000 */
[----:B------:R-:W-:Y:S05]  /*0cb0*/  BRA `(.L_x_5) ;  /* 0x0000000000047947 */ /* 0x000fea0003800000 */
.L_x_4:
[----:B01--4-:R-:W-:Y:S01]  /*0cc0*/  NOP ;  /* 0x0000000000007918 */ /* 0x013fe20000000000 */
.L_x_5:
[----:B------:R-:W-:Y:S01]  /*0cd0*/  ULDC.64 UR4, c[0x0][0x598] ;  /* 0x0001660000047ab9 */ /* 0x000fe20000000a00 */
[----:B------:R-:W-:Y:S01]  /*0ce0*/  ULDC.64 UR22, c[0x0][0x208] ;  /* 0x0000820000167ab9 */ /* 0x000fe20000000a00 */
[----:B------:R-:W-:-:S04]  /*0cf0*/  ISETP.NE.U32.AND P0, PT, RZ, UR4, PT ;  /* 0x00000004ff007c0c */ /* 0x000fc8000bf05070 */
[----:B------:R-:W-:-:S13]  /*0d00*/  ISETP.NE.AND.EX P0, PT, RZ, UR5, PT, P0 ;  /* 0x00000005ff007c0c */ /* 0x000fda000bf05300 */
[----:B------:R-:W-:Y:S05]  /*0d10*/  @!P0 BRA `(.L_x_6) ;  /* 0x00000000001c8947 */ /* 0x000fea0003800000 */
[----:B------:R-:W0:Y:S02]  /*0d20*/  LDC.64 R2, c[0x0][0x598] ;  /* 0x00016600ff027b82 */ /* 0x000e240000000a00 */
[----:B0-----:R-:W2:Y:S02]  /*0d30*/  LDG.E.64 R2, desc[UR22][R2.64] ;  /* 0x0000001602027981 */ /* 0x001ea4000c1e1b00 */
[----:B--2---:R-:W-:-:S04]  /*0d40*/  ISETP.NE.U32.AND P0, PT, R2, RZ, PT ;  /* 0x000000ff0200720c */ /* 0x004fc80003f05070 */
[----:B------:R-:W-:-:S13]  /*0d50*/  ISETP.NE.AND.EX P0, PT, R3, RZ, PT, P0 ;  /* 0x000000ff0300720c */ /* 0x000fda0003f05300 */
[----:B------:R-:W-:Y:S05]  /*0d60*/  @!P0 BRA `(.L_x_6) ;  /* 0x0000000000088947 */ /* 0x000fea0003800000 */
[----:B------:R0:W5:Y:S01]  /*0d70*/  LD.E R11, desc[UR22][R2.64] ;  /* 0x00000016020b7980 */ /* 0x000162000c101900 */
[----:B------:R-:W-:Y:S05]  /*0d80*/  BRA `(.L_x_7) ;  /* 0x0000000000207947 */ /* 0x000fea0003800000 */
.L_x_6:
[----:B------:R-:W-:Y:S02]  /*0d90*/  ULDC.64 UR4, c[0x0][0x588] ;  /* 0x0001620000047ab9 */ /* 0x000fe40000000a00 */
[----:B------:R-:W-:-:S04]  /*0da0*/  ISETP.NE.U32.AND P0, PT, RZ, UR4, PT ;  /* 0x00000004ff007c0c */ /* 0x000fc8000bf05070 */
[----:B------:R-:W-:-:S13]  /*0db0*/  ISETP.NE.AND.EX P0, PT, RZ, UR5, PT, P0 ;  /* 0x00000005ff007c0c */ /* 0x000fda000bf05300 */
[----:B------:R-:W-:Y:S05]  /*0dc0*/  @!P0 BRA `(.L_x_8) ;  /* 0x00000000000c8947 */ /* 0x000fea0003800000 */
[----:B------:R-:W0:Y:S02]  /*0dd0*/  LDC.64 R2, c[0x0][0x588] ;  /* 0x00016200ff027b82 */ /* 0x000e240000000a00 */
[----:B0-----:R1:W5:Y:S01]  /*0de0*/  LDG.E R11, desc[UR22][R2.64] ;  /* 0x00000016020b7981 */ /* 0x001362000c1e1900 */
[----:B------:R-:W-:Y:S05]  /*0df0*/  BRA `(.L_x_7) ;  /* 0x0000000000047947 */ /* 0x000fea0003800000 */
.L_x_8:
[----:B------:R-:W2:Y:S02]  /*0e00*/  LDC R11, c[0x0][0x580] ;  /* 0x00016000ff0b7b82 */ /* 0x000ea40000000800 */
.L_x_7:
[----:B------:R-:W-:Y:S02]  /*0e10*/  ULDC.64 UR4, c[0x0][0x5a0] ;  /* 0x0001680000047ab9 */ /* 0x000fe40000000a00 */
[----:B------:R-:W-:-:S04]  /*0e20*/  ISETP.NE.U32.AND P0, PT, RZ, UR4, PT ;  /* 0x00000004ff007c0c */ /* 0x000fc8000bf05070 */
[----:B------:R-:W-:-:S13]  /*0e30*/  ISETP.NE.AND.EX P0, PT, RZ, UR5, PT, P0 ;  /* 0x00000005ff007c0c */ /* 0x000fda000bf05300 */
[----:B------:R-:W-:Y:S05]  /*0e40*/  @!P0 BRA `(.L_x_9) ;  /* 0x00000000001c8947 */ /* 0x000fea0003800000 */
[----:B01----:R-:W0:Y:S02]  /*0e50*/  LDC.64 R2, c[0x0][0x5a0] ;  /* 0x00016800ff027b82 */ /* 0x003e240000000a00 */
[----:B0-----:R-:W3:Y:S02]  /*0e60*/  LDG.E.64 R2, desc[UR22][R2.64] ;  /* 0x0000001602027981 */ /* 0x001ee4000c1e1b00 */
[----:B---3--:R-:W-:-:S04]  /*0e70*/  ISETP.NE.U32.AND P0, PT, R2, RZ, PT ;  /* 0x000000ff0200720c */ /* 0x008fc80003f05070 */
[----:B------:R-:W-:-:S13]  /*0e80*/  ISETP.NE.AND.EX P0, PT, R3, RZ, PT, P0 ;  /* 0x000000ff0300720c */ /* 0x000fda0003f05300 */
[----:B------:R-:W-:Y:S05]  /*0e90*/  @!P0 BRA `(.L_x_9) ;  /* 0x0000000000088947 */ /* 0x000fea0003800000 */
[----:B------:R0:W5:Y:S01]  /*0ea0*/  LD.E R10, desc[UR22][R2.64] ;  /* 0x00000016020a7980 */ /* 0x000162000c101900 */
[----:B------:R-:W-:Y:S05]  /*0eb0*/  BRA `(.L_x_10) ;  /* 0x0000000000207947 */ /* 0x000fea0003800000 */
.L_x_9:
[----:B------:R-:W-:Y:S02]  /*0ec0*/  ULDC.64 UR4, c[0x0][0x590] ;  /* 0x0001640000047ab9 */ /* 0x000fe40000000a00 */
[----:B------:R-:W-:-:S04]  /*0ed0*/  ISETP.NE.U32.AND P0, PT, RZ, UR4, PT ;  /* 0x00000004ff007c0c */ /* 0x000fc8000bf05070 */
[----:B------:R-:W-:-:S13]  /*0ee0*/  ISETP.NE.AND.EX P0, PT, RZ, UR5, PT, P0 ;  /* 0x00000005ff007c0c */ /* 0x000fda000bf05300 */
[----:B------:R-:W-:Y:S05]  /*0ef0*/  @!P0 BRA `(.L_x_11) ;  /* 0x00000000000c8947 */ /* 0x000fea0003800000 */
[----:B01----:R-:W0:Y:S02]  /*0f00*/  LDC.64 R2, c[0x0][0x590] ;  /* 0x00016400ff027b82 */ /* 0x003e240000000a00 */
[----:B0-----:R1:W5:Y:S01]  /*0f10*/  LDG.E R10, desc[UR22][R2.64] ;  /* 0x00000016020a7981 */ /* 0x001362000c1e1900 */
[----:B------:R-:W-:Y:S05]  /*0f20*/  BRA `(.L_x_10) ;  /* 0x0000000000047947 */ /* 0x000fea0003800000 */
.L_x_11:
[----:B------:R-:W3:Y:S02]  /*0f30*/  LDC R10, c[0x0][0x584] ;  /* 0x00016100ff0a7b82 */ /* 0x000ee40000000800 */
.L_x_10:
[----:B------:R-:W4:Y:S01]  /*0f40*/  LDC R0, c[0x0][0x65c] ;  /* 0x00019700ff007b82 */ /* 0x000f220000000800 */
[----:B------:R-:W-:Y:S01]  /*0f50*/  ULDC UR8, c[0x0][0x28c] ;  /* 0x0000a30000087ab9 */ /* 0x000fe20000000800 */
[----:B------:R-:W-:Y:S01]  /*0f60*/  ISETP.NE.AND P0, PT, R6, 0x2, PT ;  /* 0x000000020600780c */ /* 0x000fe20003f05270 */
[----:B------:R-:W-:Y:S01]  /*0f70*/  UIADD3 UR8, UR8, 0x1f, URZ ;  /* 0x0000001f08087890 */ /* 0x000fe2000fffe03f */
[----:B------:R-:W-:Y:S01]  /*0f80*/  IMAD.U32 R4, RZ, RZ, UR13 ;  /* 0x0000000dff047e24 */ /* 0x000fe2000f8e00ff */
[----:B------:R-:W-:Y:S01]  /*0f90*/  UMOV UR4, URZ ;  /* 0x0000003f00047c82 */ /* 0x000fe20008000000 */
[----:B------:R-:W-:Y:S01]  /*0fa0*/  UMOV UR5, URZ ;  /* 0x0000003f00057c82 */ /* 0x000fe20008000000 */
[----:B------:R-:W-:-:S04]  /*0fb0*/  USHF.R.S32.HI UR10, URZ, 0x1f, UR8 ;  /* 0x0000001f3f0a7899 */ /* 0x000fc80008011408 */
[----:B------:R-:W-:-:S04]  /*0fc0*/  ULEA.HI UR10, UR10, UR8, URZ, 0x5 ;  /* 0x000000080a0a7291 */ /* 0x000fc8000f8f283f */
[----:B------:R-:W-:Y:S01]  /*0fd0*/  USHF.R.S32.HI UR16, URZ, 0x5, UR10 ;  /* 0x000000053f107899 */ /* 0x000fe2000801140a */
[----:B----4-:R-:W-:-:S13]  /*0fe0*/  ISETP.NE.AND P3, PT, R0, 0x1, PT ;  /* 0x000000010000780c */ /* 0x010fda0003f65270 */
[----:B01----:R-:W0:Y:S01]  /*0ff0*/  @P3 LDC R3, c[0x0][0x10] ;  /* 0x00000400ff033b82 */ /* 0x003e220000000800 */
[----:B------:R-:W-:Y:S02]  /*1000*/  @P3 IMAD.MOV.U32 R17, RZ, RZ, RZ ;  /* 0x000000ffff113224 */ /* 0x000fe400078e00ff */
[----:B------:R-:W-:-:S05]  /*1010*/  @P3 IMAD.MOV.U32 R5, RZ, RZ, RZ ;  /* 0x000000ffff053224 */ /* 0x000fca00078e00ff */
[----:B------:R-:W1:Y:S01]  /*1020*/  @!P3 LDC R9, c[0x0][0xc] ;  /* 0x00000300ff09bb82 */ /* 0x000e620000000800 */
[----:B------:R-:W-:Y:S01]  /*1030*/  ULDC UR6, c[0x0][0xc] ;  /* 0x0000030000067ab9 */ /* 0x000fe20000000800 */
[----:B------:R-:W-:Y:S02]  /*1040*/  ULDC UR7, c[0x0][0x10] ;  /* 0x0000040000077ab9 */ /* 0x000fe40000000800 */
[----:B------:R-:W-:-:S04]  /*1050*/  UIMAD.WIDE.U32 UR6, UR6, UR7, URZ ;  /* 0x00000007060672a5 */ /* 0x000fc8000f8e003f */
[----:B------:R-:W4:Y:S01]  /*1060*/  LDC R8, c[0x0][0x14] ;  /* 0x00000500ff087b82 */ /* 0x000f220000000800 */
[----:B0-----:R-:W-:-:S04]  /*1070*/  @P3 IMAD.WIDE.U32 R2, R3, UR13, R16 ;  /* 0x0000000d03023c25 */ /* 0x001fc8000f8e0010 */
[----:B------:R-:W-:Y:S02]  /*1080*/  @P3 IMAD.IADD R3, R3, 0x1, R5 ;  /* 0x0000000103033824 */ /* 0x000fe400078e0205 */
[----:B------:R-:W-:Y:S02]  /*1090*/  IMAD.MOV.U32 R5, RZ, RZ, RZ ;  /* 0x000000ffff057224 */ /* 0x000fe400078e00ff */
[----:B-1----:R-:W-:-:S04]  /*10a0*/  @!P3 IMAD.WIDE.U32 R4, R16, R9, R4 ;  /* 0x000000091004b225 */ /* 0x002fc800078e0004 */
[----:B------:R-:W-:Y:S02]  /*10b0*/  @!P3 IMAD.MOV.U32 R2, RZ, RZ, R4 ;  /* 0x000000ffff02b224 */ /* 0x000fe400078e0004 */
[C---:B----4-:R-:W-:Y:S02]  /*10c0*/  IMAD R21, R8.reuse, UR7, RZ ;  /* 0x0000000708157c24 */ /* 0x050fe4000f8e02ff */
[----:B------:R-:W-:Y:S01]  /*10d0*/  IMAD.WIDE.U32 R8, R8, UR6, RZ ;  /* 0x0000000608087c25 */ /* 0x000fe2000f8e00ff */
[----:B------:R-:W-:-:S03]  /*10e0*/  ULDC.64 UR6, c[0x0][0x650] ;  /* 0x0001940000067ab9 */ /* 0x000fc60000000a00 */
[----:B------:R-:W-:Y:S02]  /*10f0*/  @!P3 IMAD.MOV.U32 R3, RZ, RZ, R5 ;  /* 0x000000ffff03b224 */ /* 0x000fe400078e0005 */
[----:B------:R-:W-:Y:S01]  /*1100*/  IMAD.IADD R0, R9, 0x1, R21 ;  /* 0x0000000109007824 */ /* 0x000fe200078e0215 */
[----:B------:R-:W-:Y:S06]  /*1110*/  @P0 BRA `(.L_x_12) ;  /* 0x0000000000200947 */ /* 0x000fec0003800000 */
[----:B------:R-:W-:Y:S01]  /*1120*/  UISETP.GE.U32.AND UP0, UPT, UR16, 0x1e, UPT ;  /* 0x0000001e1000788c */ /* 0x000fe2000bf06070 */
[----:B------:R-:W-:Y:S01]  /*1130*/  IADD3 R2, P0, R2, R8, RZ ;  /* 0x0000000802027210 */ /* 0x000fe20007f1e0ff */
[----:B------:R-:W-:-:S04]  /*1140*/  UIMAD.WIDE.U32 UR4, UR16, -0x77777777, URZ ;  /* 0x88888889100478a5 */ /* 0x000fc8000f8e003f */
[----:B------:R-:W-:Y:S01]  /*1150*/  USHF.R.U32.HI UR4, URZ, 0x4, UR5 ;  /* 0x000000043f047899 */ /* 0x000fe20008011605 */
[----:B------:R-:W-:Y:S02]  /*1160*/  IMAD.X R3, R0, 0x1, R3, P0 ;  /* 0x0000000100037824 */ /* 0x000fe400000e0603 */
[----:B------:R-:W-:Y:S02]  /*1170*/  UMOV UR5, URZ ;  /* 0x0000003f00057c82 */ /* 0x000fe40008000000 */
[----:B------:R-:W-:Y:S02]  /*1180*/  @UP0 ULOP3.LUT UR5, UR4, 0x1, URZ, 0xc0, !UPT ;  /* 0x0000000104050892 */ /* 0x000fe4000f8ec03f */
[----:B------:R-:W-:-:S12]  /*1190*/  UIMAD UR4, UR4, -0x1e, UR16 ;  /* 0xffffffe2040478a4 */ /* 0x000fd8000f8e0210 */
.L_x_12:
[----:B------:R-:W-:Y:S01]  /*11a0*/  ISETP.GE.U32.AND P0, PT, R2, UR6, PT ;  /* 0x0000000602007c0c */ /* 0x000fe2000bf06070 */
[----:B------:R-:W-:Y:S01]  /*11b0*/  IMAD.MOV.U32 R6, RZ, RZ, -0x1 ;  /* 0xffffffffff067424 */ /* 0x000fe200078e00ff */
[----:B------:R-:W-:Y:S01]  /*11c0*/  PRMT R20, RZ, 0x7610, R20 ;  /* 0x00007610ff147816 */ /* 0x000fe20000000014 */
[----:B------:R-:W-:Y:S01]  /*11d0*/  IMAD.MOV.U32 R5, RZ, RZ, -0x1 ;  /* 0xffffffffff057424 */ /* 0x000fe200078e00ff */
[----:B------:R-:W-:Y:S01]  /*11e0*/  ISETP.GE.U32.AND.EX P0, PT, R3, UR7, PT, P0 ;  /* 0x0000000703007c0c */ /* 0x000fe2000bf06100 */
[----:B------:R-:W-:-:S12]  /*11f0*/  IMAD.MOV.U32 R4, RZ, RZ, -0x1 ;  /* 0xffffffffff047424 */ /* 0x000fd800078e00ff */
[----:B------:R-:W-:Y:S05]  /*1200*/  @P0 BRA `(.L_x_13) ;  /* 0x0000000400240947 */ /* 0x000fea0003800000 */
[----:B------:R-:W0:Y:S01]  /*1210*/  LDC.64 R30, c[0x0][0x628] ;  /* 0x00018a00ff1e7b82 */ /* 0x000e220000000a00 */
[----:B------:R-:W-:Y:S02]  /*1220*/  IMAD.MOV.U32 R4, RZ, RZ, R2 ;  /* 0x000000ffff047224 */ /* 0x000fe400078e0002 */
[----:B------:R-:W-:-:S05]  /*1230*/  IMAD.MOV.U32 R5, RZ, RZ, R3 ;  /* 0x000000ffff057224 */ /* 0x000fca00078e0003 */
[----:B------:R-:W1:Y:S08]  /*1240*/  LDC R6, c[0x0][0x630] ;  /* 0x00018c00ff067b82 */ /* 0x000e700000000800 */
[----:B------:R-:W4:Y:S01]  /*1250*/  LDC.64 R32, c[0x0][0x620] ;  /* 0x00018800ff207b82 */ /* 0x000f220000000a00 */
[----:B0-----:R-:W-:-:S04]  /*1260*/  ISETP.NE.U32.AND P0, PT, R30, RZ, PT ;  /* 0x000000ff1e00720c */ /* 0x001fc80003f05070 */
[----:B------:R-:W-:-:S13]  /*1270*/  ISETP.NE.AND.EX P0, PT, R31, RZ, PT, P0 ;  /* 0x000000ff1f00720c */ /* 0x000fda0003f05300 */
[----:B-1--4-:R-:W-:Y:S05]  /*1280*/  @!P0 BRA `(.L_x_14) ;  /* 0x0000000000288947 */ /* 0x012fea0003800000 */
[----:B------:R-:W0:Y:S02]  /*1290*/  LDC R23, c[0x0][0x634] ;  /* 0x00018d00ff177b82 */ /* 0x000e240000000800 */
[----:B0-----:R-:W-:-:S05]  /*12a0*/  IADD3 R23, P0, R2, R23, RZ ;  /* 0x0000001702177210 */ /* 0x001fca0007f1e0ff */
[----:B------:R-:W-:-:S04]  /*12b0*/  IMAD.X R29, RZ, RZ, R3, P0 ;  /* 0x000000ffff1d7224 */ /* 0x000fc800000e0603 */
[----:B------:R-:W-:-:S04]  /*12c0*/  IMAD.WIDE.U32 R4, R29, R30, RZ ;  /* 0x0000001e1d047225 */ /* 0x000fc800078e00ff */
[----:B------:R-:W-:-:S04]  /*12d0*/  IMAD.WIDE.U32 R20, P0, R23, R31, R4 ;  /* 0x0000001f17147225 */ /* 0x000fc80007800004 */
[----:B------:R-:W-:-:S04]  /*12e0*/  IMAD.WIDE.U32 R4, R23, R30, RZ ;  /* 0x0000001e17047225 */ /* 0x000fc800078e00ff */
[----:B------:R-:W-:Y:S01]  /*12f0*/  IMAD.X R23, RZ, RZ, RZ, P0 ;  /* 0x000000ffff177224 */ /* 0x000fe200000e06ff */
[----:B------:R-:W-:Y:S01]  /*1300*/  IADD3 RZ, P0, R5, R20, RZ ;  /* 0x0000001405ff7210 */ /* 0x000fe20007f1e0ff */
[----:B------:R-:W-:-:S04]  /*1310*/  IMAD.MOV.U32 R22, RZ, RZ, R21 ;  /* 0x000000ffff167224 */ /* 0x000fc800078e0015 */
[----:B------:R-:W-:-:S08]  /*1320*/  IMAD.WIDE.U32.X R4, R29, R31, R22, P0 ;  /* 0x0000001f1d047225 */ /* 0x000fd000000e0416 */
.L_x_14:
[----:B------:R-:W0:Y:S01]  /*1330*/  LDC.64 R34, c[0x0][0x640] ;  /* 0x00019000ff227b82 */ /* 0x000e220000000a00 */
[-CC-:B------:R-:W-:Y:S01]  /*1340*/  SHF.R.U64 R36, R4, R6.reuse, R5.reuse ;  /* 0x0000000604247219 */ /* 0x180fe20000001205 */
[----:B------:R-:W-:Y:S01]  /*1350*/  IMAD.MOV.U32 R39, RZ, RZ, 0x1 ;  /* 0x00000001ff277424 */ /* 0x000fe200078e00ff */
[----:B------:R-:W-:Y:S02]  /*1360*/  SHF.R.U32.HI R4, RZ, R6, R5 ;  /* 0x00000006ff047219 */ /* 0x000fe40000011605 */
[----:B------:R-:W-:-:S03]  /*1370*/  IADD3 R21, P0, RZ, -R36, RZ ;  /* 0x80000024ff157210 */ /* 0x000fc60007f1e0ff */
[----:B------:R-:W1:Y:S02]  /*1380*/  LDC R20, c[0x0][0x618] ;  /* 0x00018600ff147b82 */ /* 0x000e640000000800 */
[----:B------:R-:W-:-:S04]  /*1390*/  IMAD.X R5, RZ, RZ, ~R4, P0 ;  /* 0x000000ffff057224 */ /* 0x000fc800000e0e04 */
[-C--:B------:R-:W-:Y:S02]  /*13a0*/  IMAD R6, R5, R32.reuse, RZ ;  /* 0x0000002005067224 */ /* 0x080fe400078e02ff */
[----:B------:R-:W4:Y:S01]  /*13b0*/  LDC R23, c[0x0][0x608] ;  /* 0x00018200ff177b82 */ /* 0x000f220000000800 */
[----:B------:R-:W-:-:S04]  /*13c0*/  IMAD.WIDE.U32 R4, R21, R32, R2 ;  /* 0x0000002015047225 */ /* 0x000fc800078e0002 */
[----:B------:R-:W-:-:S03]  /*13d0*/  IMAD R21, R21, R33, R6 ;  /* 0x0000002115157224 */ /* 0x000fc600078e0206 */
[----:B------:R-:W2:Y:S01]  /*13e0*/  LDC R26, c[0x0][0x658] ;  /* 0x00019600ff1a7b82 */ /* 0x000ea20000000800 */
[----:B------:R-:W-:Y:S01]  /*13f0*/  IMAD.IADD R5, R5, 0x1, R21 ;  /* 0x0000000105057824 */ /* 0x000fe200078e0215 */
[----:B0-----:R-:W-:Y:S01]  /*1400*/  ISETP.NE.U32.AND P0, PT, R34, RZ, PT ;  /* 0x000000ff2200720c */ /* 0x001fe20003f05070 */
[----:B------:R-:W-:-:S03]  /*1410*/  IMAD.MOV.U32 R21, RZ, RZ, -0x1 ;  /* 0xffffffffff157424 */ /* 0x000fc600078e00ff */
[----:B------:R-:W-:Y:S02]  /*1420*/  ISETP.NE.AND.EX P0, PT, R35, RZ, PT, P0 ;  /* 0x000000ff2300720c */ /* 0x000fe40003f05300 */
[----:B------:R-:W0:Y:S01]  /*1430*/  LDC R33, c[0x0][0x600] ;  /* 0x00018000ff217b82 */ /* 0x000e220000000800 */
[-CC-:B-1----:R-:W-:Y:S02]  /*1440*/  SHF.R.U64 R31, R4, R20.reuse, R5.reuse ;  /* 0x00000014041f7219 */ /* 0x182fe40000001205 */
[----:B------:R-:W-:-:S05]  /*1450*/  SHF.R.U32.HI R4, RZ, R20, R5 ;  /* 0x00000014ff047219 */ /* 0x000fca0000011605 */
[----:B------:R-:W1:Y:S01]  /*1460*/  LDC R28, c[0x0][0x648] ;  /* 0x00019200ff1c7b82 */ /* 0x000e620000000800 */
[-CC-:B----4-:R-:W-:Y:S02]  /*1470*/  SHF.R.U64 R41, R31, R23.reuse, R4.reuse ;  /* 0x000000171f297219 */ /* 0x190fe40000001204 */
[----:B------:R-:W-:-:S05]  /*1480*/  SHF.R.U32.HI R5, RZ, R23, R4 ;  /* 0x00000017ff057219 */ /* 0x000fca0000011604 */
[----:B------:R-:W4:Y:S01]  /*1490*/  LDC R37, c[0x0][0x638] ;  /* 0x00018e00ff257b82 */ /* 0x000f220000000800 */
[-C--:B--2---:R-:W-:Y:S02]  /*14a0*/  SHF.L.U32 R4, R21, R26.reuse, RZ ;  /* 0x0000001a15047219 */ /* 0x084fe400000006ff */
[--C-:B------:R-:W-:Y:S02]  /*14b0*/  SHF.R.U64 R32, R41, R26, R5.reuse ;  /* 0x0000001a29207219 */ /* 0x100fe40000001205 */
[----:B------:R-:W-:Y:S02]  /*14c0*/  LOP3.LUT R6, RZ, R4, RZ, 0x33, !PT ;  /* 0x00000004ff067212 */ /* 0x000fe400078e33ff */
[----:B------:R-:W-:Y:S01]  /*14d0*/  SHF.R.U32.HI R5, RZ, R26, R5 ;  /* 0x0000001aff057219 */ /* 0x000fe20000011605 */
[----:B------:R-:W2:Y:S01]  /*14e0*/  LDC R30, c[0x0][0x610] ;  /* 0x00018400ff1e7b82 */ /* 0x000ea20000000800 */
[----:B------:R-:W-:Y:S01]  /*14f0*/  IMAD.MOV.U32 R4, RZ, RZ, R32 ;  /* 0x000000ffff047224 */ /* 0x000fe200078e0020 */
[----:B------:R-:W-:Y:S06]  /*1500*/  @!P0 BRA `(.L_x_15) ;  /* 0x0000000000288947 */ /* 0x000fec0003800000 */
[----:B------:R-:W3:Y:S02]  /*1510*/  LDC R23, c[0x0][0x64c] ;  /* 0x00019300ff177b82 */ /* 0x000ee40000000800 */
[----:B---3--:R-:W-:-:S05]  /*1520*/  IADD3 R23, P0, R32, R23, RZ ;  /* 0x0000001720177210 */ /* 0x008fca0007f1e0ff */
        /* <DEDUP_REMOVED lines=8> */
.L_x_15:
[----:B-1----:R-:W-:Y:S01]  /*15b0*/  SHF.R.U64 R17, R4, R28, R5 ;  /* 0x0000001c04117219 */ /* 0x002fe20000001205 */
[----:B------:R-:W-:Y:S01]  /*15c0*/  @P3 IMAD R25, R27, R24, R16 ;  /* 0x000000181b193224 */ /* 0x000fe200078e0210 */
[----:B------:R-:W-:Y:S02]  /*15d0*/  SHF.L.U32 R4, R39, R26, RZ ;  /* 0x0000001a27047219 */ /* 0x000fe400000006ff */
[----:B------:R-:W-:Y:S01]  /*15e0*/  LOP3.LUT R5, R41, R6, RZ, 0xc0, !PT ;  /* 0x0000000629057212 */ /* 0x000fe200078ec0ff */
[----:B0-----:R-:W-:Y:S02]  /*15f0*/  VIADD R6, R33, 0xffffffff ;  /* 0xffffffff21067836 */ /* 0x001fe40000000000 */
[----:B------:R-:W-:Y:S02]  /*1600*/  IMAD.MOV R20, RZ, RZ, -R17 ;  /* 0x000000ffff147224 */ /* 0x000fe400078e0a11 */
[----:B------:R-:W-:Y:S01]  /*1610*/  IMAD R16, R4, R17, R5 ;  /* 0x0000001104107224 */ /* 0x000fe200078e0205 */
[----:B------:R-:W-:Y:S01]  /*1620*/  LOP3.LUT R17, R31, R6, RZ, 0xc0, !PT ;  /* 0x000000061f117212 */ /* 0x000fe200078ec0ff */
[----:B----4-:R-:W-:-:S02]  /*1630*/  IMAD R4, R20, R37, R32 ;  /* 0x0000002514047224 */ /* 0x010fc400078e0220 */
[----:B--2---:R-:W-:Y:S02]  /*1640*/  IMAD R6, R16, R30, R25 ;  /* 0x0000001e10067224 */ /* 0x004fe400078e0219 */
[----:B------:R-:W-:Y:S02]  /*1650*/  IMAD R17, R4, R33, R17 ;  /* 0x0000002104117224 */ /* 0x000fe400078e0211 */
[----:B------:R-:W-:Y:S02]  /*1660*/  IMAD.MOV.U32 R20, RZ, RZ, 0x1 ;  /* 0x00000001ff147424 */ /* 0x000fe400078e00ff */
[----:B------:R-:W-:Y:S01]  /*1670*/  IMAD.MOV.U32 R4, RZ, RZ, R36 ;  /* 0x000000ffff047224 */ /* 0x000fe200078e0024 */
[----:B------:R-:W-:Y:S02]  /*1680*/  SEL R5, R17, R6, !P3 ;  /* 0x0000000611057207 */ /* 0x000fe40005800000 */
[----:B------:R-:W-:-:S07]  /*1690*/  SEL R6, R6, R17, !P3 ;  /* 0x0000001106067207 */ /* 0x000fce0005800000 */
.L_x_13:
[----:B------:R-:W-:Y:S05]  /*16a0*/  @!P2 BRA `(.L_x_16) ;  /* 0x00000000000ca947 */ /* 0x000fea0003800000 */
[----:B------:R-:W-:Y:S01]  /*16b0*/  UCGABAR_WAIT ;  /* 0x0000000000007dc7 */ /* 0x000fe20008000000 */
[----:B------:R-:W-:Y:S01]  /*16c0*/  CCTL.IVALL ;  /* 0x00000000ff00798f */ /* 0x000fe20002000000 */
[----:B------:R-:W-:Y:S05]  /*16d0*/  BRA `(.L_x_17) ;  /* 0x0000000000047947 */ /* 0x000fea0003800000 */
.L_x_16:
[----:B------:R-:W-:Y:S06]  /*16e0*/  BAR.SYNC.DEFER_BLOCKING 0x0 ;  /* 0x0000000000007b1d */ /* 0x000fec0000010000 */
.L_x_17:
[----:B------:R-:W-:Y:S05]  /*16f0*/  @!P4 BRA `(.L_x_18) ;  /* 0x0000009400e4c947 */ /* 0x000fea0003800000 */
[----:B------:R-:W-:-:S13]  /*1700*/  ISETP.GT.U32.AND P0, PT, R38, 0x1, PT ;  /* 0x000000012600780c */ /* 0x000fda0003f04070 */
[----:B------:R-:W-:Y:S05]  /*1710*/  @P0 EXIT ;  /* 0x000000000000094d */ /* 0x000fea0003800000 */
.L_x_19:
[----:B------:R-:W-:-:S08]  /*1720*/  NOP ;  /* 0x0000000000007918 */ /* 0x000fd00000000000 */
[----:B------:R-:W0:Y:S02]  /*1730*/  USETMAXREG.TRY_ALLOC.CTAPOOL UP0, 0xe8 ;  /* 0x000000e8000079c8 */ /* 0x000e240008000600 */
[----:B0-----:R-:W-:-:S13]  /*1740*/  PLOP3.LUT P0, PT, PT, PT, UP0, 0x80, 0x0 ;  /* 0x000000000000781c */ /* 0x001fda0003f0f008 */
[----:B------:R-:W-:Y:S05]  /*1750*/  @!P0 BRA `(.L_x_19) ;  /* 0xfffffffc00f08947 */ /* 0x000fea000383ffff */
[----:B------:R-:W-:-:S13]  /*1760*/  LOP3.LUT P0, RZ, R20, 0xff, RZ, 0xc0, !PT ;  /* 0x000000ff14ff7812 */ /* 0x000fda000780c0ff */
[----:B------:R-:W-:Y:S05]  /*1770*/  @!P0 EXIT ;  /* 0x000000000000894d */ /* 0x000fea0003800000 */
[----:B------:R-:W0:Y:S01]  /*1780*/  S2UR UR6, SR_CgaCtaId ;  /* 0x00000000000679c3 */ /* 0x000e220000008800 */
[CC--:B------:R-:W-:Y:S01]  /*1790*/  LEA.HI R15, R19.reuse, R14.reuse, RZ, 0x2 ;  /* 0x0000000e130f7211 */ /* 0x0c0fe200078f10ff */
[----:B------:R-:W-:Y:S01]  /*17a0*/  UIADD3 UR10, UR9, -0x1, URZ ;  /* 0xffffffff090a7890 */ /* 0x000fe2000fffe03f */
[----:B------:R-:W-:Y:S01]  /*17b0*/  LEA.HI R19, R19, R14, RZ, 0x5 ;  /* 0x0000000e13137211 */ /* 0x000fe200078f28ff */
[----:B------:R-:W-:Y:S01]  /*17c0*/  UMOV UR7, 0x400 ;  /* 0x0000040000077882 */ /* 0x000fe20000000000 */
[--C-:B------:R-:W-:Y:S01]  /*17d0*/  SHF.R.S32.HI R18, RZ, 0x2, R15.reuse ;  /* 0x00000002ff127819 */ /* 0x100fe2000001140f */
[----:B------:R-:W-:Y:S01]  /*17e0*/  UISETP.LT.AND UP0, UPT, UR16, 0x1, UPT ;  /* 0x000000011000788c */ /* 0x000fe2000bf01270 */
[----:B------:R-:W-:Y:S01]  /*17f0*/  SHF.R.S32.HI R17, RZ, 0x1f, R15 ;  /* 0x0000001fff117819 */ /* 0x000fe2000001140f */
[----:B------:R-:W-:Y:S01]  /*1800*/  USHF.L.U32 UR17, UR16, 0x1, URZ ;  /* 0x0000000110117899 */ /* 0x000fe2000800063f */
[----:B------:R-:W-:Y:S01]  /*1810*/  LOP3.LUT R15, R15, 0xfffffffc, RZ, 0xc0, !PT ;  /* 0xfffffffc0f0f7812 */ /* 0x000fe200078ec0ff */
[----:B------:R-:W-:Y:S01]  /*1820*/  USEL UR8, UR16, 0x1, UP0 ;  /* 0x0000000110087887 */ /* 0x000fe20008000000 */
[----:B------:R-:W-:Y:S01]  /*1830*/  LEA.HI R17, R17, R18, RZ, 0x3 ;  /* 0x0000001211117211 */ /* 0x000fe200078f18ff */
[----:B------:R-:W-:Y:S01]  /*1840*/  UISETP.NE.AND UP0, UPT, UR10, URZ, UPT ;  /* 0x0000003f0a00728c */ /* 0x000fe2000bf05270 */
[----:B------:R-:W-:Y:S01]  /*1850*/  LOP3.LUT R200, R7, 0x1, RZ, 0xfc, !PT ;  /* 0x0000000107c87812 */ /* 0x000fe200078efcff */
[----:B------:R-:W-:Y:S01]  /*1860*/  IMAD.IADD R16, R14, 0x1, -R15 ;  /* 0x000000010e107824 */ /* 0x000fe200078e0a0f */
[----:B------:R-:W-:Y:S01]  /*1870*/  LOP3.LUT R17, R17, 0xfffffff8, RZ, 0xc0, !PT ;  /* 0xfffffff811117812 */ /* 0x000fe200078ec0ff */
[----:B------:R-:W-:-:S02]  /*1880*/  USEL UR11, URZ, 0x1, UP0 ;  /* 0x000000013f0b7887 */ /* 0x000fc40008000000 */
[----:B------:R-:W-:Y:S02]  /*1890*/  UIADD3 UR8, -UR8, UR16, URZ ;  /* 0x0000001008087290 */ /* 0x000fe4000fffe13f */
[----:B------:R-:W-:Y:S01]  /*18a0*/  IMAD.IADD R18, R18, 0x1, -R17 ;  /* 0x0000000112127824 */ /* 0x000fe200078e0a11 */
[----:B------:R-:W-:Y:S01]  /*18b0*/  SHF.R.S32.HI R17, RZ, 0x5, R19 ;  /* 0x00000005ff117819 */ /* 0x000fe20000011413 */
[----:B------:R-:W-:Y:S01]  /*18c0*/  IMAD.U32 R201, RZ, RZ, UR11 ;  /* 0x0000000bffc97e24 */ /* 0x000fe2000f8e00ff */
[----:B0-----:R-:W-:Y:S02]  /*18d0*/  ULEA UR7, UR6, UR7, 0x18 ;  /* 0x0000000706077291 */ /* 0x001fe4000f8ec03f */
[--C-:B------:R-:W-:Y:S01]  /*18e0*/  SHF.R.S32.HI R19, RZ, 0x1f, R18.reuse ;  /* 0x0000001fff137819 */ /* 0x100fe20000011412 */
[----:B------:R-:W-:Y:S01]  /*18f0*/  USHF.L.U32 UR6, UR10, 0x3, URZ ;  /* 0x000000030a067899 */ /* 0x000fe2000800063f */
[----:B------:R-:W-:Y:S01]  /*1900*/  IMAD R20, R17, -0x10, -R18 ;  /* 0xfffffff011147824 */ /* 0x000fe200078e0a12 */
[----:B------:R-:W-:-:S02]  /*1910*/  UIADD3 UR18, UR7, 0x1f0, URZ ;  /* 0x000001f007127890 */ /* 0x000fc4000fffe03f */
[----:B------:R-:W-:Y:S01]  /*1920*/  ULOP3.LUT UR6, UR6, 0x8, URZ, 0xc0, !UPT ;  /* 0x0000000806067892 */ /* 0x000fe2000f8ec03f */
[----:B------:R-:W-:Y:S01]  /*1930*/  IMAD.WIDE R14, R17, 0x10, R18 ;  /* 0x00000010110e7825 */ /* 0x000fe200078e0212 */
[----:B------:R-:W-:Y:S02]  /*1940*/  ULEA UR9, UR9, UR18, 0x3 ;  /* 0x0000001209097291 */ /* 0x000fe4000f8e183f */
[----:B------:R-:W-:Y:S02]  /*1950*/  ULOP3.LUT UR19, UR6, 0x8, URZ, 0x3c, !UPT ;  /* 0x0000000806137892 */ /* 0x000fe4000f8e3c3f */
[----:B------:R-:W-:-:S03]  /*1960*/  ULOP3.LUT UR10, UR6, 0x18, URZ, 0x3c, !UPT ;  /* 0x00000018060a7892 */ /* 0x000fc6000f8e3c3f */
[----:B------:R-:W-:Y:S02]  /*1970*/  ULDC UR6, c[0x0][0x284] ;  /* 0x0000a10000067ab9 */ /* 0x000fe40000000800 */
[----:B------:R-:W-:-:S07]  /*1980*/  VIADD R17, R20, UR6 ;  /* 0x0000000614117c36 */ /* 0x000fce0008000000 */
.L_x_222:
[----:B------:R-:W-:Y:S01]  /*1990*/  SHF.L.U32 R18, R201, 0x1f, RZ ;  /* 0x0000001fc9127819 */ /* 0x000fe200000006ff */
[----:B------:R-:W0:Y:S01]  /*19a0*/  LDC R19, c[0x0][0x28c] ;  /* 0x0000a300ff137b82 */ /* 0x000e220000000800 */
[----:B------:R-:W-:Y:S01]  /*19b0*/  UMOV UR6, URZ ;  /* 0x0000003f00067c82 */ /* 0x000fe20008000000 */
[----:B------:R-:W-:Y:S01]  /*19c0*/  UMOV UR11, UR4 ;  /* 0x00000004000b7c82 */ /* 0x000fe20008000000 */
[----:B-1----:R-:W1:Y:S01]  /*19d0*/  SYNCS.PHASECHK.TRANS64.TRYWAIT P0, [UR9+-0x8], R18 ;  /* 0xfffff812ff0075a7 */ /* 0x002e620008000149 */
[----:B0-----:R-:W-:Y:S01]  /*19e0*/  ISETP.GE.AND P1, PT, R19, 0x1, PT ;  /* 0x000000011300780c */ /* 0x001fe20003f26270 */
[----:B-1--4-:R-:W-:-:S12]  /*19f0*/  @!P0 BRA `(.L_x_20) ;  /* 0x000000b000c48947 */ /* 0x012fd80003800000 */
.L_x_270:
[----:B------:R-:W-:Y:S01]  /*1a00*/  UMOV UR12, URZ ;  /* 0x0000003f000c7c82 */ /* 0x000fe20008000000 */
[----:B------:R-:W-:Y:S01]  /*1a10*/  UMOV UR13, URZ ;  /* 0x0000003f000d7c82 */ /* 0x000fe20008000000 */
[----:B------:R-:W-:Y:S02]  /*1a20*/  CS2R R112, SRZ ;  /* 0x0000000000707805 */ /* 0x000fe4000001ff00 */
[----:B------:R-:W-:Y:S02]  /*1a30*/  CS2R R114, SRZ ;  /* 0x0000000000727805 */ /* 0x000fe4000001ff00 */
[----:B------:R-:W-:Y:S02]  /*1a40*/  CS2R R116, SRZ ;  /* 0x0000000000747805 */ /* 0x000fe4000001ff00 */
[----:B------:R-:W-:Y:S02]  /*1a50*/  CS2R R118, SRZ ;  /* 0x0000000000767805 */ /* 0x000fe4000001ff00 */
[----:B------:R-:W-:-:S02]  /*1a60*/  CS2R R120, SRZ ;  /* 0x0000000000787805 */ /* 0x000fc4000001ff00 */
[----:B------:R-:W-:Y:S02]  /*1a70*/  CS2R R122, SRZ ;  /* 0x00000000007a7805 */ /* 0x000fe4000001ff00 */
        /* <DEDUP_REMOVED lines=37> */
[----:B------:R-:W-:Y:S01]  /*1cd0*/  CS2R R198, SRZ ;  /* 0x0000000000c67805 */ /* 0x000fe2000001ff00 */
[----:B------:R-:W-:Y:S01]  /*1ce0*/  IMAD.U32 R22, RZ, RZ, UR5 ;  /* 0x00000005ff167e24 */ /* 0x000fe2000f8e00ff */
        /* <DEDUP_REMOVED lines=43> */
[----:B------:R-:W-:Y:S01]  /*1fa0*/  CS2R R30, SRZ ;  /* 0x00000000001e7805 */ /* 0x000fe2000001ff00 */
[----:B------:R-:W-:Y:S06]  /*1fb0*/  @!P1 BRA `(.L_x_21) ;  /* 0x0000000c005c9947 */ /* 0x000fec0003800000 */
[----:B------:R-:W-:-:S13]  /*1fc0*/  ISETP.NE.AND P1, PT, R200, 0x3, PT ;  /* 0x00000003c800780c */ /* 0x000fda0003f25270 */
[----:B------:R-:W-:Y:S05]  /*1fd0*/  @!P1 BRA `(.L_x_22) ;  /* 0x0000000000049947 */ /* 0x000fea0003800000 */
[----:B------:R-:W-:Y:S01]  /*1fe0*/  BPT.TRAP 0x1 ;  /* 0x000000040000795c */ /* 0x000fe20000300000 */
.L_x_22:
[----:B------:R-:W-:Y:S01]  /*1ff0*/  ULEA UR11, UR4, UR7, 0x3 ;  /* 0x00000007040b7291 */ /* 0x000fe2000f8e183f */
[----:B0-----:R-:W-:-:S05]  /*2000*/  IMAD.U32 R18, RZ, RZ, UR5 ;  /* 0x00000005ff127e24 */ /* 0x001fca000f8e00ff */
[----:B------:R-:W-:-:S04]  /*2010*/  SHF.L.U32 R18, R18, 0x1f, RZ ;  /* 0x0000001f12127819 */ /* 0x000fc800000006ff */
[----:B------:R0:W1:Y:S01]  /*2020*/  SYNCS.PHASECHK.TRANS64.TRYWAIT P0, [UR11], R18 ;  /* 0x00000012ff0075a7 */ /* 0x000062000800014b */
[----:B------:R-:W-:Y:S05]  /*2030*/  @!P1 BRA `(.L_x_23) ;  /* 0x0000000000049947 */ /* 0x000fea0003800000 */
[----:B------:R-:W-:Y:S01]  /*2040*/  BPT.TRAP 0x1 ;  /* 0x000000040000795c */ /* 0x000fe20000300000 */
.L_x_23:
[----:B------:R-:W-:Y:S01]  /*2050*/  UMOV UR6, 0x1 ;  /* 0x0000000100067882 */ /* 0x000fe20000000000 */
[----:B------:R-:W-:Y:S01]  /*2060*/  IMAD.MOV.U32 R112, RZ, RZ, RZ ;  /* 0x000000ffff707224 */ /* 0x000fe200078e00ff */
[----:B-1----:R-:W-:Y:S06]  /*2070*/  @P0 BRA `(.L_x_24) ;  /* 0x0000000000080947 */ /* 0x002fec0003800000 */
[----:B------:R-:W1:Y:S02]  /*2080*/  SYNCS.PHASECHK.TRANS64.TRYWAIT P0, [UR11], R18 ;  /* 0x00000012ff0075a7 */ /* 0x000e64000800014b */
[----:B-1----:R-:W-:Y:S05]  /*2090*/  @!P0 BRA `(.L_x_25) ;  /* 0x000000ac00348947 */ /* 0x002fea0003800000 */
.L_x_24:
[----:B------:R-:W-:Y:S01]  /*20a0*/  UIADD3 UR11, UR7, 0x300, URZ ;  /* 0x00000300070b7890 */ /* 0x000fe2000fffe03f */
[----:B------:R-:W-:Y:S01]  /*20b0*/  WARPGROUP.ARRIVE ;  /* 0x00000000000079c5 */ /* 0x000fe20000000000 */
[----:B------:R-:W-:Y:S01]  /*20c0*/  UIADD3 UR12, UR7, 0xf300, URZ ;  /* 0x0000f300070c7890 */ /* 0x000fe2000fffe03f */
[----:B------:R-:W-:Y:S01]  /*20d0*/  IMAD.MOV.U32 R113, RZ, RZ, RZ ;  /* 0x000000ffff717224 */ /* 0x000fe200078e00ff */
[----:B------:R-:W-:Y:S01]  /*20e0*/  USHF.R.U32.HI UR11, URZ, 0x4, UR11 ;  /* 0x000000043f0b7899 */ /* 0x000fe2000801160b */
[----:B------:R-:W-:Y:S01]  /*20f0*/  CS2R R114, SRZ ;  /* 0x0000000000727805 */ /* 0x000fe2000001ff00 */
[----:B------:R-:W-:Y:S01]  /*2100*/  USHF.R.U32.HI UR12, URZ, 0x4, UR12 ;  /* 0x000000043f0c7899 */ /* 0x000fe2000801160c */
[----:B------:R-:W-:Y:S01]  /*2110*/  CS2R R116, SRZ ;  /* 0x0000000000747805 */ /* 0x000fe2000001ff00 */
[----:B------:R-:W-:Y:S01]  /*2120*/  ULOP3.LUT UR11, UR11, 0x3fff, URZ, 0xc0, !UPT ;  /* 0x00003fff0b0b7892 */ /* 0x000fe2000f8ec03f */
[----:B------:R-:W-:Y:S01]  /*2130*/  CS2R R118, SRZ ;  /* 0x0000000000767805 */ /* 0x000fe2000001ff00 */
[----:B------:R-:W-:Y:S01]  /*2140*/  ULOP3.LUT UR12, UR12, 0x3fff, URZ, 0xc0, !UPT ;  /* 0x00003fff0c0c7892 */ /* 0x000fe2000f8ec03f */
[----:B------:R-:W-:Y:S01]  /*2150*/  CS2R R120, SRZ ;  /* 0x0000000000787805 */ /* 0x000fe2000001ff00 */
[----:B------:R-:W-:Y:S01]  /*2160*/  ULOP3.LUT UR13, UR11, 0x10000, URZ, 0xfc, !UPT ;  /* 0x000100000b0d7892 */ /* 0x000fe2000f8efc3f */
[----:B------:R-:W-:Y:S01]  /*2170*/  CS2R R122, SRZ ;  /* 0x00000000007a7805 */ /* 0x000fe2000001ff00 */
[----:B------:R-:W-:Y:S01]  /*2180*/  ULOP3.LUT UR11, UR12, 0x10000, URZ, 0xfc, !UPT ;  /* 0x000100000c0b7892 */ /* 0x000fe2000f8efc3f */
[----:B------:R-:W-:Y:S01]  /*2190*/  CS2R R124, SRZ ;  /* 0x00000000007c7805 */ /* 0x000fe2000001ff00 */
[----:B------:R-:W-:Y:S01]  /*21a0*/  ULEA UR12, UR4, UR13, 0x7 ;  /* 0x0000000d040c7291 */ /* 0x000fe2000f8e383f */
[----:B------:R-:W-:Y:S01]  /*21b0*/  CS2R R126, SRZ ;  /* 0x00000000007e7805 */ /* 0x000fe2000001ff00 */
[----:B------:R-:W-:Y:S01]  /*21c0*/  UIMAD UR11, UR4, 0x160, UR11 ;  /* 0x00000160040b78a4 */ /* 0x000fe2000f8e020b */
[----:B------:R-:W-:Y:S01]  /*21d0*/  CS2R R128, SRZ ;  /* 0x0000000000807805 */ /* 0x000fe2000001ff00 */
[----:B------:R-:W-:Y:S01]  /*21e0*/  UMOV UR13, 0xc0000010 ;  /* 0xc0000010000d7882 */ /* 0x000fe20000000000 */
[----:B------:R-:W-:Y:S01]  /*21f0*/  UMOV UR15, 0xc0000010 ;  /* 0xc0000010000f7882 */ /* 0x000fe20000000000 */
[----:B------:R-:W-:Y:S01]  /*2200*/  UIADD3 UR20, UR11, 0x20, URZ ;  /* 0x000000200b147890 */ /* 0x000fe2000fffe03f */
[----:B------:R-:W-:Y:S01]  /*2210*/  CS2R R130, SRZ ;  /* 0x0000000000827805 */ /* 0x000fe2000001ff00 */
[----:B------:R-:W-:Y:S01]  /*2220*/  UIADD3 UR21, UR11, 0x40, URZ ;  /* 0x000000400b157890 */ /* 0x000fe2000fffe03f */
[----:B------:R-:W-:Y:S01]  /*2230*/  CS2R R132, SRZ ;  /* 0x0000000000847805 */ /* 0x000fe2000001ff00 */
[----:B------:R-:W-:Y:S01]  /*2240*/  UMOV UR14, UR11 ;  /* 0x0000000b000e7c82 */ /* 0x000fe20008000000 */
[----:B------:R-:W-:Y:S01]  /*2250*/  CS2R R134, SRZ ;  /* 0x0000000000867805 */ /* 0x000fe2000001ff00 */
[----:B------:R-:W-:Y:S01]  /*2260*/  QGMMA.64x16x32.F32.E4M3.E4M3 R104, gdesc[UR12], RZ, !UPT ;  /* 0x002000000c6879f3 */ /* 0x000fe2000c7008ff */
[----:B------:R-:W-:Y:S01]  /*2270*/  UMOV UR14, UR20 ;  /* 0x00000014000e7c82 */ /* 0x000fe20008000000 */
[----:B------:R-:W-:Y:S01]  /*2280*/  UIADD3 UR20, UR11, 0x60, URZ ;  /* 0x000000600b147890 */ /* 0x000fe2000fffe03f */
[----:B------:R-:W-:Y:S01]  /*2290*/  CS2R R136, SRZ ;  /* 0x0000000000887805 */ /* 0x000fe2000001ff00 */
[----:B------:R-:W-:Y:S01]  /*22a0*/  UMOV UR15, 0xc0000010 ;  /* 0xc0000010000f7882 */ /* 0x000fe20000000000 */
[----:B------:R-:W-:Y:S01]  /*22b0*/  CS2R R138, SRZ ;  /* 0x00000000008a7805 */ /* 0x000fe2000001ff00 */
[----:B------:R-:W-:Y:S01]  /*22c0*/  QGMMA.64x16x32.F32.E4M3.E4M3 R96, gdesc[UR12], RZ, !UPT ;  /* 0x002000000c6079f3 */ /* 0x000fe2000c7008ff */
[----:B------:R-:W-:Y:S01]  /*22d0*/  UMOV UR14, UR21 ;  /* 0x00000015000e7c82 */ /* 0x000fe20008000000 */
[----:B------:R-:W-:Y:S01]  /*22e0*/  UMOV UR15, 0xc0000010 ;  /* 0xc0000010000f7882 */ /* 0x000fe20000000000 */
[----:B------:R-:W-:Y:S01]  /*22f0*/  UIADD3 UR21, UR11, 0x80, URZ ;  /* 0x000000800b157890 */ /* 0x000fe2000fffe03f */
        /* <DEDUP_REMOVED lines=25> */
[----:B------:R-:W-:Y:S01]  /*2490*/  UIADD3 UR11, UR11, 0x140, URZ ;  /* 0x000001400b0b7890 */ /* 0x000fe2000fffe03f */
[----:B------:R-:W-:Y:S01]  /*24a0*/  QGMMA.64x16x32.F32.E4M3.E4M3 R48, gdesc[UR12], RZ, !UPT ;  /* 0x002000000c3079f3 */ /* 0x000fe2000c7008ff */
[----:B------:R-:W-:Y:S01]  /*24b0*/  UMOV UR14, UR21 ;  /* 0x00000015000e7c82 */ /* 0x000fe20008000000 */
[----:B------:R-:W-:Y:S01]  /*24c0*/  UMOV UR15, 0xc0000010 ;  /* 0xc0000010000f7882 */ /* 0x000fe20000000000 */
[----:B------:R-:W-:Y:S01]  /*24d0*/  CS2R R150, SRZ ;  /* 0x0000000000967805 */ /* 0x000fe2000001ff00 */
[----:B------:R-:W-:Y:S01]  /*24e0*/  QGMMA.64x16x32.F32.E4M3.E4M3 R40, gdesc[UR12], RZ, !UPT ;  /* 0x002000000c2879f3 */ /* 0x000fe2000c7008ff */
[----:B------:R-:W-:Y:S01]  /*24f0*/  UMOV UR14, UR20 ;  /* 0x00000014000e7c82 */ /* 0x000fe20008000000 */
[----:B------:R-:W-:Y:S01]  /*2500*/  UMOV UR15, 0xc0000010 ;  /* 0xc0000010000f7882 */ /* 0x000fe20000000000 */
[----:B------:R-:W-:Y:S01]  /*2510*/  ULDC UR20, c[0x0][0x50c] ;  /* 0x0001430000147ab9 */ /* 0x000fe20000000800 */
[----:B------:R-:W-:Y:S01]  /*2520*/  QGMMA.64x16x32.F32.E4M3.E4M3 R32, gdesc[UR12], RZ, !UPT ;  /* 0x002000000c2079f3 */ /* 0x000fe2000c7008ff */
[----:B------:R-:W-:Y:S01]  /*2530*/  UISETP.NE.AND UP0, UPT, UR20, 0x1, UPT ;  /* 0x000000011400788c */ /* 0x000fe2000bf05270 */
[----:B------:R-:W-:Y:S01]  /*2540*/  CS2R R152, SRZ ;  /* 0x0000000000987805 */ /* 0x000fe2000001ff00 */
[----:B------:R-:W-:Y:S01]  /*2550*/  UMOV UR14, UR11 ;  /* 0x0000000b000e7c82 */ /* 0x000fe20008000000 */
[----:B------:R-:W-:Y:S01]  /*2560*/  UMOV UR15, 0xc0000010 ;  /* 0xc0000010000f7882 */ /* 0x000fe20000000000 */
[----:B------:R-:W-:Y:S01]  /*2570*/  CS2R R154, SRZ ;  /* 0x00000000009a7805 */ /* 0x000fe2000001ff00 */
[----:B------:R-:W-:Y:S01]  /*2580*/  QGMMA.64x16x32.F32.E4M3.E4M3 R24, gdesc[UR12], RZ, !UPT, gsb0 ;  /* 0x002000000c1879f3 */ /* 0x000fe2000c0008ff */
[----:B------:R-:W-:Y:S01]  /*2590*/  USEL UR12, URZ, 0x1, UP0 ;  /* 0x000000013f0c7887 */ /* 0x000fe20008000000 */
[----:B------:R-:W-:-:S02]  /*25a0*/  CS2R R156, SRZ ;  /* 0x00000000009c7805 */ /* 0x000fc4000001ff00 */
[----:B------:R-:W-:Y:S02]  /*25b0*/  CS2R R158, SRZ ;  /* 0x00000000009e7805 */ /* 0x000fe4000001ff00 */
[----:B------:R-:W-:Y:S02]  /*25c0*/  CS2R R160, SRZ ;  /* 0x0000000000a07805 */ /* 0x000fe4000001ff00 */
[----:B------:R-:W-:Y:S02]  /*25d0*/  CS2R R162, SRZ ;  /* 0x0000000000a27805 */ /* 0x000fe4000001ff00 */
[----:B------:R-:W-:Y:S02]  /*25e0*/  CS2R R164, SRZ ;  /* 0x0000000000a47805 */ /* 0x000fe4000001ff00 */
[----:B------:R-:W-:Y:S02]  /*25f0*/  ISETP.NE.AND P0, PT, RZ, UR12, PT ;  /* 0x0000000cff007c0c */ /* 0x000fe4000bf05270 */
        /* <DEDUP_REMOVED lines=16> */
[----:B------:R-:W-:Y:S01]  /*2700*/  CS2R R198, SRZ ;  /* 0x0000000000c67805 */ /* 0x000fe2000001ff00 */
[----:B------:R-:W-:Y:S06]  /*2710*/  @!P0 BRA `(.L_x_26) ;  /* 0x0000000400688947 */ /* 0x000fec0003800000 */
[----:B------:R-:W-:Y:S02]  /*2720*/  WARPGROUP.DEPBAR.LE gsb0, 0x0 ;  /* 0x00008000000079c5 */ /* 0x000fe40000010000 */
[----:B------:R-:W-:-:S01]  /*2730*/  FADD R199, RZ, R104 ;  /* 0x00000068ffc77221 */ /* 0x000fc20000000000 */
[----:B------:R-:W-:Y:S01]  /*2740*/  FADD R198, RZ, R105 ;  /* 0x00000069ffc67221 */ /* 0x000fe20000000000 */
        /* <DEDUP_REMOVED lines=86> */
[----:B------:R-:W-:-:S06]  /*2cb0*/  UMOV UR6, URZ ;  /* 0x0000003f00067c82 */ /* 0x000fcc0008000000 */
.L_x_26:
[----:B------:R-:W-:-:S04]  /*2cc0*/  UIADD3 UR11, UR4, 0x1, URZ ;  /* 0x00000001040b7890 */ /* 0x000fc8000fffe03f */
[----:B------:R-:W-:-:S04]  /*2cd0*/  UISETP.NE.AND UP0, UPT, UR11, 0x1e, UPT ;  /* 0x0000001e0b00788c */ /* 0x000fc8000bf05270 */
[----:B------:R-:W-:Y:S02]  /*2ce0*/  USEL UR13, URZ, 0x1, UP0 ;  /* 0x000000013f0d7887 */ /* 0x000fe40008000000 */
[----:B------:R-:W-:Y:S02]  /*2cf0*/  USEL UR11, UR11, URZ, UP0 ;  /* 0x0000003f0b0b7287 */ /* 0x000fe40008000000 */
[----:B------:R-:W-:-:S06]  /*2d00*/  ULOP3.LUT UR13, UR5, UR13, URZ, 0x3c, !UPT ;  /* 0x0000000d050d7292 */ /* 0x000fcc000f8e3c3f */
[----:B------:R-:W-:Y:S01]  /*2d10*/  IMAD.U32 R22, RZ, RZ, UR13 ;  /* 0x0000000dff167e24 */ /* 0x000fe2000f8e00ff */
[----:B------:R-:W-:-:S06]  /*2d20*/  UMOV UR13, 0x1 ;  /* 0x00000001000d7882 */ /* 0x000fcc0000000000 */
.L_x_21:
[----:B------:R-:W-:-:S06]  /*2d30*/  UISETP.GE.AND UP0, UPT, UR8, 0x1, UPT ;  /* 0x000000010800788c */ /* 0x000fcc000bf06270 */
[----:B------:R-:W-:-:S13]  /*2d40*/  PLOP3.LUT P0, PT, PT, PT, UP0, 0x80, 0x0 ;  /* 0x000000000000781c */ /* 0x000fda0003f0f008 */
[----:B------:R-:W-:Y:S05]  /*2d50*/  @!P0 BRA `(.L_x_27) ;  /* 0x0000000800f88947 */ /* 0x000fea0003800000 */
[----:B01----:R-:W-:Y:S01]  /*2d60*/  IMAD.U32 R18, RZ, RZ, UR8 ;  /* 0x00000008ff127e24 */ /* 0x003fe2000f8e00ff */
[----:B------:R-:W-:Y:S01]  /*2d70*/  ULDC UR20, c[0x0][0x50c] ;  /* 0x0001430000147ab9 */ /* 0x000fe20000000800 */
[----:B------:R-:W-:-:S07]  /*2d80*/  IMAD.U32 R19, RZ, RZ, UR4 ;  /* 0x00000004ff137e24 */ /* 0x000fce000f8e00ff */
.L_x_35:
[----:B------:R-:W-:-:S13]  /*2d90*/  ISETP.NE.AND P1, PT, R200, 0x3, PT ;  /* 0x00000003c800780c */ /* 0x000fda0003f25270 */
[----:B------:R-:W-:Y:S05]  /*2da0*/  @!P1 BRA `(.L_x_28) ;  /* 0x0000000000049947 */ /* 0x000fea0003800000 */
[----:B------:R-:W-:Y:S01]  /*2db0*/  BPT.TRAP 0x1 ;  /* 0x000000040000795c */ /* 0x000fe20000300000 */
.L_x_28:
[----:B------:R-:W-:Y:S01]  /*2dc0*/  ULEA UR14, UR11, UR7, 0x3 ;  /* 0x000000070b0e7291 */ /* 0x000fe2000f8e183f */
[----:B------:R-:W-:-:S08]  /*2dd0*/  SHF.L.U32 R20, R22, 0x1f, RZ ;  /* 0x0000001f16147819 */ /* 0x000fd000000006ff */
[----:B------:R0:W1:Y:S01]  /*2de0*/  SYNCS.PHASECHK.TRANS64.TRYWAIT P0, [UR14], R20 ;  /* 0x00000014ff0075a7 */ /* 0x000062000800014e */
[----:B------:R-:W-:Y:S05]  /*2df0*/  @!P1 BRA `(.L_x_29) ;  /* 0x0000000000049947 */ /* 0x000fea0003800000 */
[----:B------:R-:W-:Y:S01]  /*2e00*/  BPT.TRAP 0x1 ;  /* 0x000000040000795c */ /* 0x000fe20000300000 */
.L_x_29:
[----:B-1----:R-:W-:Y:S05]  /*2e10*/  @P0 BRA `(.L_x_30) ;  /* 0x0000000000080947 */ /* 0x002fea0003800000 */
[----:B------:R-:W1:Y:S02]  /*2e20*/  SYNCS.PHASECHK.TRANS64.TRYWAIT P0, [UR14], R20 ;  /* 0x00000014ff0075a7 */ /* 0x000e64000800014e */
[----:B-1----:R-:W-:Y:S05]  /*2e30*/  @!P0 BRA `(.L_x_31) ;  /* 0x0000009c00e48947 */ /* 0x002fea0003800000 */
.L_x_30:
[----:B------:R-:W-:Y:S01]  /*2e40*/  UIADD3 UR15, UR7, 0xf300, URZ ;  /* 0x0000f300070f7890 */ /* 0x000fe2000fffe03f */
[----:B------:R-:W-:Y:S01]  /*2e50*/  WARPGROUP.ARRIVE ;  /* 0x00000000000079c5 */ /* 0x000fe20000000000 */
[----:B------:R-:W-:Y:S02]  /*2e60*/  UIADD3 UR14, UR7, 0x300, URZ ;  /* 0x00000300070e7890 */ /* 0x000fe4000fffe03f */
[----:B------:R-:W-:Y:S02]  /*2e70*/  USHF.R.U32.HI UR15, URZ, 0x4, UR15 ;  /* 0x000000043f0f7899 */ /* 0x000fe4000801160f */
[----:B------:R-:W-:Y:S02]  /*2e80*/  USHF.R.U32.HI UR14, URZ, 0x4, UR14 ;  /* 0x000000043f0e7899 */ /* 0x000fe4000801160e */
[----:B------:R-:W-:Y:S02]  /*2e90*/  UISETP.NE.AND UP0, UPT, UR12, URZ, UPT ;  /* 0x0000003f0c00728c */ /* 0x000fe4000bf05270 */
[----:B------:R-:W-:-:S02]  /*2ea0*/  ULOP3.LUT UR15, UR15, 0x3fff, URZ, 0xc0, !UPT ;  /* 0x00003fff0f0f7892 */ /* 0x000fc4000f8ec03f */
[----:B------:R-:W-:Y:S02]  /*2eb0*/  ULOP3.LUT UR14, UR14, 0x3fff, URZ, 0xc0, !UPT ;  /* 0x00003fff0e0e7892 */ /* 0x000fe4000f8ec03f */
[----:B------:R-:W-:Y:S02]  /*2ec0*/  USEL UR13, UR13, URZ, !UP0 ;  /* 0x0000003f0d0d7287 */ /* 0x000fe4000c000000 */
[----:B------:R-:W-:Y:S02]  /*2ed0*/  ULOP3.LUT UR15, UR15, 0x10000, URZ, 0xfc, !UPT ;  /* 0x000100000f0f7892 */ /* 0x000fe4000f8efc3f */
[----:B------:R-:W-:Y:S02]  /*2ee0*/  ULOP3.LUT UR12, UR14, 0x10000, URZ, 0xfc, !UPT ;  /* 0x000100000e0c7892 */ /* 0x000fe4000f8efc3f */
[----:B------:R-:W-:Y:S02]  /*2ef0*/  UISETP.NE.U32.AND UP0, UPT, UR13, URZ, UPT ;  /* 0x0000003f0d00728c */ /* 0x000fe4000bf05070 */
[----:B------:R-:W-:-:S02]  /*2f00*/  UIMAD UR21, UR11, 0x160, UR15 ;  /* 0x000001600b1578a4 */ /* 0x000fc4000f8e020f */
[----:B------:R-:W-:Y:S02]  /*2f10*/  ULEA UR12, UR11, UR12, 0x7 ;  /* 0x0000000c0b0c7291 */ /* 0x000fe4000f8e383f */
[----:B------:R-:W-:Y:S02]  /*2f20*/  UIADD3 UR24, UR21, 0x20, URZ ;  /* 0x0000002015187890 */ /* 0x000fe4000fffe03f */
[----:B------:R-:W-:Y:S01]  /*2f30*/  UIADD3 UR25, UR21, 0x40, URZ ;  /* 0x0000004015197890 */ /* 0x000fe2000fffe03f */
[----:B------:R-:W-:Y:S01]  /*2f40*/  UMOV UR13, 0xc0000010 ;  /* 0xc0000010000d7882 */ /* 0x000fe20000000000 */
[----:B------:R-:W-:Y:S01]  /*2f50*/  UMOV UR14, UR21 ;  /* 0x00000015000e7c82 */ /* 0x000fe20008000000 */
[----:B------:R-:W-:Y:S01]  /*2f60*/  UMOV UR15, 0xc0000010 ;  /* 0xc0000010000f7882 */ /* 0x000fe20000000000 */
[----:B------:R-:W-:Y:S01]  /*2f70*/  UIADD3 UR26, UR21, 0x60, URZ ;  /* 0x00000060151a7890 */ /* 0x000fe2000fffe03f */
[----:B------:R-:W-:Y:S01]  /*2f80*/  QGMMA.64x16x32.F32.E4M3.E4M3 R104, gdesc[UR12], R104, UP0 ;  /* 0x002000000c6879f3 */ /* 0x000fe2000bf00868 */
        /* <DEDUP_REMOVED lines=33> */
[----:B------:R-:W-:-:S02]  /*31a0*/  UMOV UR15, 0xc0000010 ;  /* 0xc0000010000f7882 */ /* 0x000fc40000000000 */
[----:B------:R-:W-:Y:S01]  /*31b0*/  QGMMA.64x16x32.F32.E4M3.E4M3 R32, gdesc[UR12], R32, UP0 ;  /* 0x002000000c2079f3 */ /* 0x000fe2000bf00820 */
[----:B------:R-:W-:Y:S01]  /*31c0*/  UMOV UR14, UR21 ;  /* 0x00000015000e7c82 */ /* 0x000fe20008000000 */
[----:B------:R-:W-:Y:S02]  /*31d0*/  UMOV UR15, 0xc0000010 ;  /* 0xc0000010000f7882 */ /* 0x000fe40000000000 */
[----:B------:R-:W-:Y:S01]  /*31e0*/  QGMMA.64x16x32.F32.E4M3.E4M3 R24, gdesc[UR12], R24, UP0, gsb0 ;  /* 0x002000000c1879f3 */ /* 0x000fe2000b800818 */
[----:B------:R-:W-:-:S04]  /*31f0*/  UISETP.NE.AND UP0, UPT, UR6, UR20, UPT ;  /* 0x000000140600728c */ /* 0x000fc8000bf05270 */
[----:B------:R-:W-:-:S06]  /*3200*/  USEL UR12, URZ, 0x1, UP0 ;  /* 0x000000013f0c7887 */ /* 0x000fcc0008000000 */
[----:B------:R-:W-:Y:S01]  /*3210*/  ISETP.NE.AND P0, PT, RZ, UR12, PT ;  /* 0x0000000cff007c0c */ /* 0x000fe2000bf05270 */
[----:B------:R-:W-:-:S12]  /*3220*/  WARPGROUP.DEPBAR.LE gsb0, 0x1 ;  /* 0x00008000000079c5 */ /* 0x000fd80000010100 */
[----:B------:R-:W-:Y:S05]  /*3230*/  @!P0 BRA `(.L_x_32) ;  /* 0x0000000400688947 */ /* 0x000fea0003800000 */
[----:B------:R-:W-:Y:S02]  /*3240*/  WARPGROUP.DEPBAR.LE gsb0, 0x0 ;  /* 0x00008000000079c5 */ /* 0x000fe40000010000 */
[----:B------:R-:W-:-:S01]  /*3250*/  FADD R199, R104, R199 ;  /* 0x000000c768c77221 */ /* 0x000fc20000000000 */
[----:B------:R-:W-:Y:S01]  /*3260*/  FADD R198, R105, R198 ;  /* 0x000000c669c67221 */ /* 0x000fe20000000000 */
        /* <DEDUP_REMOVED lines=86> */
[----:B------:R-:W-:-:S06]  /*37d0*/  UMOV UR6, URZ ;  /* 0x0000003f00067c82 */ /* 0x000fcc0008000000 */
.L_x_32:
[----:B------:R-:W-:Y:S05]  /*37e0*/  @!P1 BRA `(.L_x_33) ;  /* 0x0000000000049947 */ /* 0x000fea0003800000 */
[----:B------:R-:W-:Y:S01]  /*37f0*/  BPT.TRAP 0x1 ;  /* 0x000000040000795c */ /* 0x000fe20000300000 */
.L_x_33:
[----:B------:R-:W-:-:S13]  /*3800*/  ISETP.NE.AND P0, PT, R12, RZ, PT ;  /* 0x000000ff0c00720c */ /* 0x000fda0003f05270 */
[----:B01----:R-:W-:-:S05]  /*3810*/  @P0 LEA R20, R19, UR7, 0x3 ;  /* 0x0000000713140c11 */ /* 0x003fca000f8e18ff */
[----:B------:R-:W-:-:S05]  /*3820*/  @P0 VIADD R20, R20, 0xf0 ;  /* 0x000000f014140836 */ /* 0x000fca0000000000 */
[----:B------:R-:W-:-:S04]  /*3830*/  @P0 PRMT R20, R13, 0x654, R20 ;  /* 0x000006540d140816 */ /* 0x000fc80000000014 */
[----:B------:R0:W-:Y:S01]  /*3840*/  @P0 SYNCS.ARRIVE.TRANS64.RED.A1T0 RZ, [R20+URZ], RZ ;  /* 0x000000ff14ff09a7 */ /* 0x0001e2000810043f */
[----:B------:R-:W-:-:S13]  /*3850*/  ISETP.GT.U32.AND P0, PT, R7, 0x1, PT ;  /* 0x000000010700780c */ /* 0x000fda0003f04070 */
[----:B0-----:R-:W-:Y:S05]  /*3860*/  @P0 BRA `(.L_x_34) ;  /* 0x0000000000040947 */ /* 0x001fea0003800000 */
[----:B------:R-:W-:Y:S01]  /*3870*/  BPT.TRAP 0x1 ;  /* 0x000000040000795c */ /* 0x000fe20000300000 */
.L_x_34:
[----:B------:R-:W-:Y:S01]  /*3880*/  UIADD3 UR11, UR11, 0x1, URZ ;  /* 0x000000010b0b7890 */ /* 0x000fe2000fffe03f */
[C---:B------:R-:W-:Y:S01]  /*3890*/  ISETP.GT.AND P1, PT, R18.reuse, 0x1, PT ;  /* 0x000000011200780c */ /* 0x040fe20003f24270 */
[----:B------:R-:W-:Y:S02]  /*38a0*/  VIADD R19, R19, 0x1 ;  /* 0x0000000113137836 */ /* 0x000fe40000000000 */
[----:B------:R-:W-:Y:S01]  /*38b0*/  UISETP.NE.AND UP0, UPT, UR11, 0x1e, UPT ;  /* 0x0000001e0b00788c */ /* 0x000fe2000bf05270 */
[----:B------:R-:W-:Y:S02]  /*38c0*/  VIADD R18, R18, 0xffffffff ;  /* 0xffffffff12127836 */ /* 0x000fe40000000000 */
[C---:B------:R-:W-:Y:S01]  /*38d0*/  ISETP.NE.AND P0, PT, R19.reuse, 0x1e, PT ;  /* 0x0000001e1300780c */ /* 0x040fe20003f05270 */
[----:B------:R-:W-:Y:S02]  /*38e0*/  USEL UR13, URZ, 0x1, UP0 ;  /* 0x000000013f0d7887 */ /* 0x000fe40008000000 */
[----:B------:R-:W-:Y:S01]  /*38f0*/  USEL UR11, UR11, URZ, UP0 ;  /* 0x0000003f0b0b7287 */ /* 0x000fe20008000000 */
[----:B------:R-:W-:-:S03]  /*3900*/  SEL R19, R19, RZ, P0 ;  /* 0x000000ff13137207 */ /* 0x000fc60000000000 */
[----:B------:R-:W-:Y:S01]  /*3910*/  LOP3.LUT R22, R22, UR13, RZ, 0x3c, !PT ;  /* 0x0000000d16167c12 */ /* 0x000fe2000f8e3cff */
[----:B------:R-:W-:Y:S01]  /*3920*/  UMOV UR13, 0x1 ;  /* 0x00000001000d7882 */ /* 0x000fe20000000000 */
[----:B------:R-:W-:Y:S06]  /*3930*/  @P1 BRA `(.L_x_35) ;  /* 0xfffffff400141947 */ /* 0x000fec000383ffff */
.L_x_27:
[----:B------:R-:W-:Y:S01]  /*3940*/  UISETP.NE.AND UP0, UPT, UR6, URZ, UPT ;  /* 0x0000003f0600728c */ /* 0x000fe2000bf05270 */
[----:B01----:R-:W0:Y:S01]  /*3950*/  LDC R18, c[0x0][0x28c] ;  /* 0x0000a300ff127b82 */ /* 0x003e220000000800 */
[----:B------:R-:W-:Y:S02]  /*3960*/  IMAD.U32 R19, RZ, RZ, UR19 ;  /* 0x00000013ff137e24 */ /* 0x000fe4000f8e00ff */
[----:B------:R-:W-:-:S06]  /*3970*/  USEL UR6, URZ, 0x1, !UP0 ;  /* 0x000000013f067887 */ /* 0x000fcc000c000000 */
[----:B------:R-:W-:-:S13]  /*3980*/  ISETP.NE.AND P0, PT, RZ, UR6, PT ;  /* 0x00000006ff007c0c */ /* 0x000fda000bf05270 */
[----:B------:R-:W-:Y:S05]  /*3990*/  @!P0 BRA `(.L_x_36) ;  /* 0x0000000400648947 */ /* 0x000fea0003800000 */
[----:B------:R-:W-:Y:S02]  /*39a0*/  WARPGROUP.DEPBAR.LE gsb0, 0x0 ;  /* 0x00008000000079c5 */ /* 0x000fe40000010000 */
[----:B------:R-:W-:Y:S01]  /*39b0*/  FADD R199, R104, R199 ;  /* 0x000000c768c77221 */ /* 0x000fe20000000000 */
        /* <DEDUP_REMOVED lines=86> */
[----:B------:R-:W-:-:S07]  /*3f20*/  FADD R112, R112, R31 ;  /* 0x0000001f70707221 */ /* 0x000fce0000000000 */
.L_x_36:
[----:B0-----:R-:W-:Y:S01]  /*3f30*/  ISETP.GE.AND P0, PT, R18, 0x1, PT ;  /* 0x000000011200780c */ /* 0x001fe20003f06270 */
[----:B------:R0:W-:Y:S01]  /*3f40*/  SYNCS.ARRIVE.TRANS64.A1T0 RZ, [R19+UR18], RZ ;  /* 0x000000ff13ff79a7 */ /* 0x0001e20008100012 */
[----:B------:R-:W-:-:S11]  /*3f50*/  WARPGROUP.DEPBAR.LE gsb0, 0x0 ;  /* 0x00008000000079c5 */ /* 0x000fd60000010000 */
[----:B------:R-:W-:Y:S05]  /*3f60*/  @!P0 BRA `(.L_x_37) ;  /* 0x0000000000488947 */ /* 0x000fea0003800000 */
[----:B------:R-:W-:-:S13]  /*3f70*/  ISETP.NE.AND P0, PT, R200, 0x3, PT ;  /* 0x00000003c800780c */ /* 0x000fda0003f05270 */
[----:B------:R-:W-:Y:S05]  /*3f80*/  @!P0 BRA `(.L_x_38) ;  /* 0x0000000000048947 */ /* 0x000fea0003800000 */
[----:B------:R-:W-:Y:S01]  /*3f90*/  BPT.TRAP 0x1 ;  /* 0x000000040000795c */ /* 0x000fe20000300000 */
.L_x_38:
[----:B------:R-:W-:-:S13]  /*3fa0*/  ISETP.NE.AND P0, PT, R12, RZ, PT ;  /* 0x000000ff0c00720c */ /* 0x000fda0003f05270 */
[----:B------:R-:W-:-:S05]  /*3fb0*/  VOTEU.ANY UP0, P0 ;  /* 0x00000000003f7886 */ /* 0x000fca0000000100 */
[----:B------:R-:W-:-:S06]  /*3fc0*/  @UP0 UIADD3 UR6, UR8, UR4, URZ ;  /* 0x0000000408060290 */ /* 0x000fcc000fffe03f */
[----:B------:R-:W-:Y:S02]  /*3fd0*/  IMAD.U32 R18, RZ, RZ, UR6 ;  /* 0x00000006ff127e24 */ /* 0x000fe4000f8e00ff */
[----:B------:R-:W-:Y:S02]  /*3fe0*/  IMAD.U32 R21, RZ, RZ, UR6 ;  /* 0x00000006ff157e24 */ /* 0x000fe4000f8e00ff */
[----:B0-----:R-:W-:-:S05]  /*3ff0*/  @P0 IMAD.WIDE.U32 R18, R18, -0x77777777, RZ ;  /* 0x8888888912120825 */ /* 0x001fca00078e00ff */
[----:B------:R-:W-:-:S05]  /*4000*/  @P0 SHF.R.U32.HI R18, RZ, 0x4, R19 ;  /* 0x00000004ff120819 */ /* 0x000fca0000011613 */
[----:B------:R-:W-:-:S05]  /*4010*/  @P0 IMAD R18, R18, -0x1e, R21 ;  /* 0xffffffe212120824 */ /* 0x000fca00078e0215 */
[----:B------:R-:W-:-:S05]  /*4020*/  @P0 LEA R18, R18, UR7, 0x3 ;  /* 0x0000000712120c11 */ /* 0x000fca000f8e18ff */
[----:B------:R-:W-:-:S05]  /*4030*/  @P0 VIADD R18, R18, 0xf0 ;  /* 0x000000f012120836 */ /* 0x000fca0000000000 */
[----:B------:R-:W-:-:S04]  /*4040*/  @P0 PRMT R18, R13, 0x654, R18 ;  /* 0x000006540d120816 */ /* 0x000fc80000000012 */
[----:B------:R1:W-:Y:S01]  /*4050*/  @P0 SYNCS.ARRIVE.TRANS64.RED.A1T0 RZ, [R18+URZ], RZ ;  /* 0x000000ff12ff09a7 */ /* 0x0003e2000810043f */
[----:B------:R-:W-:-:S13]  /*4060*/  ISETP.GT.U32.AND P0, PT, R7, 0x1, PT ;  /* 0x000000010700780c */ /* 0x000fda0003f04070 */
[----:B-1----:R-:W-:Y:S05]  /*4070*/  @P0 BRA `(.L_x_37) ;  /* 0x0000000000040947 */ /* 0x002fea0003800000 */
[----:B------:R-:W-:Y:S01]  /*4080*/  BPT.TRAP 0x1 ;  /* 0x000000040000795c */ /* 0x000fe20000300000 */
.L_x_37:
[----:B------:R-:W-:Y:S01]  /*4090*/  SHF.L.U32 R18, R201, 0x1f, RZ ;  /* 0x0000001fc9127819 */ /* 0x000fe200000006ff */
[----:B------:R-:W-:Y:S01]  /*40a0*/  UIADD3 UR4, UR17, UR4, URZ ;  /* 0x0000000411047290 */ /* 0x000fe2000fffe03f */
[----:B------:R-:W1:Y:S01]  /*40b0*/  LDC R23, c[0x0][0x288] ;  /* 0x0000a200ff177b82 */ /* 0x000e620000000800 */
[----:B------:R-:W-:Y:S01]  /*40c0*/  UISETP.GE.U32.AND UP1, UPT, UR17, 0x1e, UPT ;  /* 0x0000001e1100788c */ /* 0x000fe2000bf26070 */
[----:B------:R-:W-:Y:S01]  /*40d0*/  IMAD.SHL.U32 R24, R16, 0x2, RZ ;  /* 0x0000000210187824 */ /* 0x000fe200078e00ff */
[----:B------:R-:W-:Y:S02]  /*40e0*/  UISETP.GT.U32.AND UP0, UPT, UR4, 0x1d, UPT ;  /* 0x0000001d0400788c */ /* 0x000fe4000bf04070 */
[----:B------:R-:W-:Y:S02]  /*40f0*/  UIMAD.WIDE.U32 UR12, UR4, -0x77777777, URZ ;  /* 0x88888889040c78a5 */ /* 0x000fe4000f8e003f */
[----:B------:R-:W-:Y:S01]  /*4100*/  UISETP.LT.U32.AND UP0, UPT, UR17, 0x1e, UP0 ;  /* 0x0000001e1100788c */ /* 0x000fe20008701070 */
[----:B------:R-:W4:Y:S01]  /*4110*/  SYNCS.PHASECHK.TRANS64.TRYWAIT P0, [UR9+0x8], R18 ;  /* 0x00000812ff0075a7 */ /* 0x000f220008000149 */
[----:B------:R-:W-:Y:S01]  /*4120*/  USHF.R.U32.HI UR12, URZ, 0x4, UR13 ;  /* 0x000000043f0c7899 */ /* 0x000fe2000801160d */
[----:B------:R-:W-:Y:S01]  /*4130*/  SHF.R.S32.HI R25, RZ, 0x1f, R24 ;  /* 0x0000001fff197819 */ /* 0x000fe20000011418 */
[----:B------:R-:W-:-:S02]  /*4140*/  USEL UR6, URZ, 0x1, !UP0 ;  /* 0x000000013f067887 */ /* 0x000fc4000c000000 */
[----:B------:R-:W-:Y:S02]  /*4150*/  UIMAD UR4, UR12, -0x1e, UR4 ;  /* 0xffffffe20c0478a4 */ /* 0x000fe4000f8e0204 */
[----:B------:R-:W-:-:S04]  /*4160*/  ULOP3.LUT UR5, UR5, UR6, URZ, 0x3c, !UPT ;  /* 0x0000000605057292 */ /* 0x000fc8000f8e3c3f */
[----:B------:R-:W-:Y:S01]  /*4170*/  @UP1 ULOP3.LUT UR5, UR5, 0x1, UR12, 0x78, !UPT ;  /* 0x0000000105051892 */ /* 0x000fe2000f8e780c */
[----:B-1--4-:R-:W-:Y:S11]  /*4180*/  @!P0 BRA `(.L_x_39) ;  /* 0x0000008c00288947 */ /* 0x012ff60003800000 */
.L_x_271:
[----:B------:R-:W-:Y:S01]  /*4190*/  IMAD.SHL.U32 R28, R6, 0x40, RZ ;  /* 0x00000040061c7824 */ /* 0x000fe200078e00ff */
[----:B------:R-:W-:Y:S01]  /*41a0*/  ULDC UR6, c[0x0][0x284] ;  /* 0x0000a10000067ab9 */ /* 0x000fe20000000800 */
[----:B------:R-:W-:Y:S01]  /*41b0*/  IMAD R29, R5, 0xb0, RZ ;  /* 0x000000b0051d7824 */ /* 0x000fe200078e02ff */
[----:B------:R-:W-:Y:S01]  /*41c0*/  SHF.R.S32.HI R31, RZ, 0x1f, R4 ;  /* 0x0000001fff1f7819 */ /* 0x000fe20000011404 */
[----:B------:R-:W-:Y:S01]  /*41d0*/  ULDC.64 UR12, c[0x0][0x5d0] ;  /* 0x00017400000c7ab9 */ /* 0x000fe20000000a00 */
[----:B------:R-:W-:Y:S01]  /*41e0*/  ISETP.GE.AND P0, PT, R28, UR6, PT ;  /* 0x000000061c007c0c */ /* 0x000fe2000bf06270 */
[----:B0-----:R-:W-:Y:S01]  /*41f0*/  IMAD.WIDE.U32 R18, R4, UR12, R24 ;  /* 0x0000000c04127c25 */ /* 0x001fe2000f8e0018 */
[----:B------:R-:W-:Y:S02]  /*4200*/  SHF.R.S32.HI R30, RZ, 0x1f, R29 ;  /* 0x0000001fff1e7819 */ /* 0x000fe4000001141d */
[----:B------:R-:W-:Y:S01]  /*4210*/  ISETP.GE.OR P0, PT, R29, R23, P0 ;  /* 0x000000171d00720c */ /* 0x000fe20000706670 */
[----:B------:R-:W-:Y:S01]  /*4220*/  IMAD R5, R31, UR12, RZ ;  /* 0x0000000c1f057c24 */ /* 0x000fe2000f8e02ff */
[----:B------:R-:W-:-:S03]  /*4230*/  IADD3 R20, P1, R29, R18, RZ ;  /* 0x000000121d147210 */ /* 0x000fc60007f3e0ff */
[----:B------:R-:W-:-:S05]  /*4240*/  IMAD R5, R4, UR13, R5 ;  /* 0x0000000d04057c24 */ /* 0x000fca000f8e0205 */
[----:B------:R-:W-:-:S03]  /*4250*/  IADD3.X R21, R30, R19, R5, P1, !PT ;  /* 0x000000131e157210 */ /* 0x000fc60000ffe405 */
[----:B------:R-:W-:Y:S05]  /*4260*/  @P0 BRA `(.L_x_40) ;  /* 0x0000006400680947 */ /* 0x000fea0003800000 */
[----:B------:R-:W0:Y:S01]  /*4270*/  LDC.64 R26, c[0x0][0x5c8] ;  /* 0x00017200ff1a7b82 */ /* 0x000e220000000a00 */
[----:B------:R-:W-:Y:S01]  /*4280*/  IMAD.WIDE R18, R6, 0x40, R14 ;  /* 0x0000004006127825 */ /* 0x000fe200078e020e */
[----:B------:R-:W-:Y:S01]  /*4290*/  ULDC.64 UR12, c[0x0][0x5c0] ;  /* 0x00017000000c7ab9 */ /* 0x000fe20000000a00 */
[----:B------:R-:W-:Y:S02]  /*42a0*/  BSSY B0, `(.L_x_40) ;  /* 0x0000656000007945 */ /* 0x000fe40003800000 */
[----:B------:R-:W-:Y:S02]  /*42b0*/  IMAD.IADD R6, R17, 0x1, -R28 ;  /* 0x0000000111067824 */ /* 0x000fe400078e0a1c */
[-C--:B0-----:R-:W-:Y:S02]  /*42c0*/  IMAD R5, R19, R26.reuse, RZ ;  /* 0x0000001a13057224 */ /* 0x081fe400078e02ff */
[----:B------:R-:W-:-:S04]  /*42d0*/  IMAD.WIDE.U32 R20, R18, R26, R20 ;  /* 0x0000001a12147225 */ /* 0x000fc800078e0014 */
[----:B------:R-:W-:Y:S01]  /*42e0*/  IMAD R5, R18, R27, R5 ;  /* 0x0000001b12057224 */ /* 0x000fe200078e0205 */
[----:B------:R-:W-:Y:S02]  /*42f0*/  LEA R22, P0, R26, R20, 0x3 ;  /* 0x000000141a167211 */ /* 0x000fe400078018ff */
[----:B------:R-:W-:Y:S01]  /*4300*/  IADD3 R20, P1, R20, UR12, RZ ;  /* 0x0000000c14147c10 */ /* 0x000fe2000ff3e0ff */
[----:B------:R-:W-:Y:S01]  /*4310*/  IMAD.IADD R5, R21, 0x1, R5 ;  /* 0x0000000115057824 */ /* 0x000fe200078e0205 */
[----:B------:R-:W-:-:S04]  /*4320*/  IADD3 R22, P2, R22, UR12, RZ ;  /* 0x0000000c16167c10 */ /* 0x000fc8000ff5e0ff */
[----:B------:R-:W-:Y:S01]  /*4330*/  LEA.HI.X R27, R26, R5, R27, 0x3, P0 ;  /* 0x000000051a1b7211 */ /* 0x000fe200000f1c1b */
[----:B------:R-:W-:Y:S01]  /*4340*/  IMAD R26, R16, -0x2, R23 ;  /* 0xfffffffe101a7824 */ /* 0x000fe200078e0217 */
[----:B---3-5:R-:W-:Y:S02]  /*4350*/  FSETP.NEU.AND P0, PT, R10, RZ, PT ;  /* 0x000000ff0a00720b */ /* 0x028fe40003f0d000 */
[----:B------:R-:W-:Y:S01]  /*4360*/  IADD3.X R21, R5, UR13, RZ, P1, !PT ;  /* 0x0000000d05157c10 */ /* 0x000fe20008ffe4ff */
[----:B------:R-:W-:Y:S01]  /*4370*/  IMAD.IADD R26, R26, 0x1, -R29 ;  /* 0x000000011a1a7824 */ /* 0x000fe200078e0a1d */
[----:B------:R-:W-:-:S09]  /*4380*/  IADD3.X R23, R27, UR13, RZ, P2, !PT ;  /* 0x0000000d1b177c10 */ /* 0x000fd200097fe4ff */
[----:B------:R-:W-:Y:S05]  /*4390*/  @!P0 BRA `(.L_x_41) ;  /* 0x0000004800e88947 */ /* 0x000fea0003800000 */
[----:B------:R-:W-:Y:S01]  /*43a0*/  ULDC.64 UR12, c[0x0][0x5b8] ;  /* 0x00016e00000c7ab9 */ /* 0x000fe20000000a00 */
[----:B------:R-:W-:Y:S01]  /*43b0*/  ULDC.64 UR14, c[0x0][0x5a8] ;  /* 0x00016a00000e7ab9 */ /* 0x000fe20000000a00 */
[----:B------:R-:W-:Y:S01]  /*43c0*/  IMAD.WIDE.U32 R24, R4, UR12, R24 ;  /* 0x0000000c04187c25 */ /* 0x000fe2000f8e0018 */
[----:B------:R-:W-:Y:S03]  /*43d0*/  BSSY B1, `(.L_x_42) ;  /* 0x0000010000017945 */ /* 0x000fe60003800000 */
[----:B------:R-:W-:Y:S01]  /*43e0*/  IMAD R5, R31, UR12, RZ ;  /* 0x0000000c1f057c24 */ /* 0x000fe2000f8e02ff */
[----:B------:R-:W-:-:S03]  /*43f0*/  IADD3 R24, P0, R29, R24, RZ ;  /* 0x000000181d187210 */ /* 0x000fc60007f1e0ff */
[----:B------:R-:W-:Y:S01]  /*4400*/  IMAD R5, R4, UR13, R5 ;  /* 0x0000000d04057c24 */ /* 0x000fe2000f8e0205 */
[----:B------:R-:W-:Y:S02]  /*4410*/  ULDC.64 UR12, c[0x0][0x5b0] ;  /* 0x00016c00000c7ab9 */ /* 0x000fe40000000a00 */
[----:B------:R-:W-:Y:S02]  /*4420*/  IMAD R27, R19, UR12, RZ ;  /* 0x0000000c131b7c24 */ /* 0x000fe4000f8e02ff */
[----:B------:R-:W-:Y:S02]  /*4430*/  IADD3.X R25, R30, R25, R5, P0, !PT ;  /* 0x000000191e197210 */ /* 0x000fe400007fe405 */
[----:B------:R-:W-:Y:S01]  /*4440*/  ISETP.GE.AND P0, PT, R26, 0x1, PT ;  /* 0x000000011a00780c */ /* 0x000fe20003f06270 */
[C---:B------:R-:W-:Y:S02]  /*4450*/  IMAD R27, R18.reuse, UR13, R27 ;  /* 0x0000000d121b7c24 */ /* 0x040fe4000f8e021b */
[----:B------:R-:W-:Y:S01]  /*4460*/  IMAD.WIDE.U32 R4, R18, UR12, R24 ;  /* 0x0000000c12047c25 */ /* 0x000fe2000f8e0018 */
[----:B------:R-:W-:-:S02]  /*4470*/  ISETP.LT.OR P4, PT, R6, 0x1, !P0 ;  /* 0x000000010600780c */ /* 0x000fc40004781670 */
[----:B------:R-:W-:-:S04]  /*4480*/  IADD3 R4, P1, R4, UR14, RZ ;  /* 0x0000000e04047c10 */ /* 0x000fc8000ff3e0ff */
[--C-:B------:R-:W-:Y:S02]  /*4490*/  IADD3.X R5, R5, UR15, R27.reuse, P1, !PT ;  /* 0x0000000f05057c10 */ /* 0x100fe40008ffe41b */
[----:B------:R-:W-:-:S05]  /*44a0*/  PRMT R27, RZ, 0x7610, R27 ;  /* 0x00007610ff1b7816 */ /* 0x000fca000000001b */
[----:B------:R-:W-:Y:S05]  /*44b0*/  @P4 BRA `(.L_x_43) ;  /* 0x0000000000044947 */ /* 0x000fea0003800000 */
[----:B------:R0:W5:Y:S02]  /*44c0*/  LDG.E.U8 R27, desc[UR22][R4.64] ;  /* 0x00000016041b7981 */ /* 0x000164000c1e1100 */
.L_x_43:
[----:B------:R-:W-:Y:S05]  /*44d0*/  BSYNC B1 ;  /* 0x0000000000017941 */ /* 0x000fea0003800000 */
.L_x_42:
[----:B-----5:R-:W-:Y:S01]  /*44e0*/  LOP3.LUT R27, R27, 0xff, RZ, 0xc0, !PT ;  /* 0x000000ff1b1b7812 */ /* 0x020fe200078ec0ff */
[----:B------:R-:W-:Y:S01]  /*44f0*/  BSSY B1, `(.L_x_44) ;  /* 0x000000c000017945 */ /* 0x000fe20003800000 */
[----:B------:R-:W-:Y:S02]  /*4500*/  ISETP.GE.AND P1, PT, R26, 0x2, PT ;  /* 0x000000021a00780c */ /* 0x000fe40003f26270 */
[----:B------:R-:W-:Y:S02]  /*4510*/  F2FP.F16.E4M3.UNPACK_B R27, R27 ;  /* 0x0000001bff1b723e */ /* 0x000fe400020006ff */
[----:B------:R-:W-:-:S03]  /*4520*/  ISETP.LT.OR P2, PT, R6, 0x1, !P1 ;  /* 0x000000010600780c */ /* 0x000fc60004f41670 */
[----:B------:R-:W-:-:S05]  /*4530*/  HADD2.F32 R27, -RZ, R27.H0_H0 ;  /* 0x2000001bff1b7230 */ /* 0x000fca0000004100 */
[----:B------:R-:W-:Y:S01]  /*4540*/  FMUL R28, R27, R10 ;  /* 0x0000000a1b1c7220 */ /* 0x000fe20000400000 */
[----:B------:R-:W-:-:S03]  /*4550*/  PRMT R27, RZ, 0x7610, R27 ;  /* 0x00007610ff1b7816 */ /* 0x000fc6000000001b */
[----:B--2---:R-:W-:-:S05]  /*4560*/  FFMA R28, R199, R11, R28 ;  /* 0x0000000bc71c7223 */ /* 0x004fca000000001c */
[----:B------:R-:W-:-:S05]  /*4570*/  F2FP.SATFINITE.E4M3.F32.PACK_AB_MERGE_C R29, RZ, R28, RZ ;  /* 0x0000001cff1d723e */ /* 0x000fca00048070ff */
[----:B------:R1:W-:Y:S01]  /*4580*/  @!P4 STG.E.U8 desc[UR22][R20.64], R29 ;  /* 0x0000001d1400c986 */ /* 0x0003e2000c101116 */
[----:B------:R-:W-:Y:S05]  /*4590*/  @P2 BRA `(.L_x_45) ;  /* 0x0000000000042947 */ /* 0x000fea0003800000 */
[----:B------:R2:W5:Y:S02]  /*45a0*/  LDG.E.U8 R27, desc[UR22][R4.64+0x1] ;  /* 0x00000116041b7981 */ /* 0x000564000c1e1100 */
.L_x_45:
[----:B------:R-:W-:Y:S05]  /*45b0*/  BSYNC B1 ;  /* 0x0000000000017941 */ /* 0x000fea0003800000 */
.L_x_44:
[----:B-----5:R-:W-:Y:S01]  /*45c0*/  LOP3.LUT R27, R27, 0xff, RZ, 0xc0, !PT ;  /* 0x000000ff1b1b7812 */ /* 0x020fe200078ec0ff */
[----:B------:R-:W-:Y:S01]  /*45d0*/  BSSY B1, `(.L_x_46) ;  /* 0x0000012000017945 */ /* 0x000fe20003800000 */
[----:B-1----:R-:W-:Y:S02]  /*45e0*/  IADD3 R29, P4, R18, 0x8, RZ ;  /* 0x00000008121d7810 */ /* 0x002fe40007f9e0ff */
[----:B------:R-:W-:Y:S02]  /*45f0*/  F2FP.F16.E4M3.UNPACK_B R27, R27 ;  /* 0x0000001bff1b723e */ /* 0x000fe400020006ff */
[----:B------:R-:W-:Y:S01]  /*4600*/  ISETP.LT.OR P0, PT, R6, 0x9, !P0 ;  /* 0x000000090600780c */ /* 0x000fe20004701670 */
[----:B------:R-:W-:Y:S02]  /*4610*/  IMAD.X R18, RZ, RZ, R19, P4 ;  /* 0x000000ffff127224 */ /* 0x000fe400020e0613 */
[----:B------:R-:W-:Y:S02]  /*4620*/  HADD2.F32 R27, -RZ, R27.H0_H0 ;  /* 0x2000001bff1b7230 */ /* 0x000fe40000004100 */
[----:B------:R-:W-:-:S02]  /*4630*/  IMAD R18, R18, UR12, RZ ;  /* 0x0000000c12127c24 */ /* 0x000fc4000f8e02ff */
[----:B------:R-:W-:-:S04]  /*4640*/  IMAD.WIDE.U32 R24, R29, UR12, R24 ;  /* 0x0000000c1d187c25 */ /* 0x000fc8000f8e0018 */
[----:B------:R-:W-:Y:S01]  /*4650*/  FMUL R27, R27, R10 ;  /* 0x0000000a1b1b7220 */ /* 0x000fe20000400000 */
[----:B------:R-:W-:-:S03]  /*4660*/  IMAD R29, R29, UR13, R18 ;  /* 0x0000000d1d1d7c24 */ /* 0x000fc6000f8e0212 */
[----:B------:R-:W-:Y:S01]  /*4670*/  FFMA R27, R198, R11, R27 ;  /* 0x0000000bc61b7223 */ /* 0x000fe2000000001b */
[----:B------:R-:W-:Y:S02]  /*4680*/  IADD3 R18, P4, R24, UR14, RZ ;  /* 0x0000000e18127c10 */ /* 0x000fe4000ff9e0ff */
[----:B------:R-:W-:Y:S02]  /*4690*/  PRMT R24, RZ, 0x7610, R24 ;  /* 0x00007610ff187816 */ /* 0x000fe40000000018 */
[----:B------:R-:W-:Y:S02]  /*46a0*/  F2FP.SATFINITE.E4M3.F32.PACK_AB_MERGE_C R27, RZ, R27, RZ ;  /* 0x0000001bff1b723e */ /* 0x000fe400048070ff */
[----:B------:R-:W-:-:S03]  /*46b0*/  IADD3.X R19, R25, UR15, R29, P4, !PT ;  /* 0x0000000f19137c10 */ /* 0x000fc6000a7fe41d */
[----:B------:R1:W-:Y:S01]  /*46c0*/  @!P2 STG.E.U8 desc[UR22][R20.64+0x1], R27 ;  /* 0x0000011b1400a986 */ /* 0x0003e2000c101116 */
[----:B------:R-:W-:Y:S05]  /*46d0*/  @P0 BRA `(.L_x_47) ;  /* 0x0000000000040947 */ /* 0x000fea0003800000 */
[----:B------:R3:W5:Y:S02]  /*46e0*/  LDG.E.U8 R24, desc[UR22][R18.64] ;  /* 0x0000001612187981 */ /* 0x000764000c1e1100 */
.L_x_47:
[----:B------:R-:W-:Y:S05]  /*46f0*/  BSYNC B1 ;  /* 0x0000000000017941 */ /* 0x000fea0003800000 */
.L_x_46:
[----:B-----5:R-:W-:Y:S01]  /*4700*/  LOP3.LUT R24, R24, 0xff, RZ, 0xc0, !PT ;  /* 0x000000ff18187812 */ /* 0x020fe200078ec0ff */
[----:B------:R-:W-:Y:S01]  /*4710*/  BSSY B1, `(.L_x_48) ;  /* 0x000000b000017945 */ /* 0x000fe20003800000 */
[----:B------:R-:W-:Y:S02]  /*4720*/  ISETP.LT.OR P1, PT, R6, 0x9, !P1 ;  /* 0x000000090600780c */ /* 0x000fe40004f21670 */
[----:B------:R-:W-:-:S05]  /*4730*/  F2FP.F16.E4M3.UNPACK_B R24, R24 ;  /* 0x00000018ff18723e */ /* 0x000fca00020006ff */
[----:B------:R-:W-:-:S05]  /*4740*/  HADD2.F32 R25, -RZ, R24.H0_H0 ;  /* 0x20000018ff197230 */ /* 0x000fca0000004100 */
[----:B------:R-:W-:-:S04]  /*4750*/  FMUL R24, R25, R10 ;  /* 0x0000000a19187220 */ /* 0x000fc80000400000 */
[----:B------:R-:W-:-:S05]  /*4760*/  FFMA R24, R197, R11, R24 ;  /* 0x0000000bc5187223 */ /* 0x000fca0000000018 */
[----:B------:R-:W-:Y:S02]  /*4770*/  F2FP.SATFINITE.E4M3.F32.PACK_AB_MERGE_C R25, RZ, R24, RZ ;  /* 0x00000018ff19723e */ /* 0x000fe400048070ff */
[----:B------:R-:W-:-:S03]  /*4780*/  PRMT R24, RZ, 0x7610, R24 ;  /* 0x00007610ff187816 */ /* 0x000fc60000000018 */
[----:B------:R4:W-:Y:S01]  /*4790*/  @!P0 STG.E.U8 desc[UR22][R22.64], R25 ;  /* 0x0000001916008986 */ /* 0x0009e2000c101116 */
[----:B------:R-:W-:Y:S05]  /*47a0*/  @P1 BRA `(.L_x_49) ;  /* 0x0000000000041947 */ /* 0x000fea0003800000 */
[----:B------:R0:W5:Y:S02]  /*47b0*/  LDG.E.U8 R24, desc[UR22][R18.64+0x1] ;  /* 0x0000011612187981 */ /* 0x000164000c1e1100 */
.L_x_49:
[----:B------:R-:W-:Y:S05]  /*47c0*/  BSYNC B1 ;  /* 0x0000000000017941 */ /* 0x000fea0003800000 */
.L_x_48:
[----:B-----5:R-:W-:Y:S01]  /*47d0*/  LOP3.LUT R24, R24, 0xff, RZ, 0xc0, !PT ;  /* 0x000000ff18187812 */ /* 0x020fe200078ec0ff */
[----:B------:R-:W-:Y:S01]  /*47e0*/  BSSY B1, `(.L_x_50) ;  /* 0x000000c000017945 */ /* 0x000fe20003800000 */
[----:B------:R-:W-:Y:S02]  /*47f0*/  ISETP.GE.AND P0, PT, R26, 0x9, PT ;  /* 0x000000091a00780c */ /* 0x000fe40003f06270 */
[----:B------:R-:W-:Y:S02]  /*4800*/  F2FP.F16.E4M3.UNPACK_B R24, R24 ;  /* 0x00000018ff18723e */ /* 0x000fe400020006ff */
[----:B------:R-:W-:-:S03]  /*4810*/  ISETP.LT.OR P2, PT, R6, 0x1, !P0 ;  /* 0x000000010600780c */ /* 0x000fc60004741670 */
[----:B----4-:R-:W-:Y:S01]  /*4820*/  HADD2.F32 R25, -RZ, R24.H0_H0 ;  /* 0x20000018ff197230 */ /* 0x010fe20000004100 */
[----:B------:R-:W-:-:S04]  /*4830*/  PRMT R24, RZ, 0x7610, R24 ;  /* 0x00007610ff187816 */ /* 0x000fc80000000018 */
[----:B------:R-:W-:-:S04]  /*4840*/  FMUL R25, R25, R10 ;  /* 0x0000000a19197220 */ /* 0x000fc80000400000 */
[----:B------:R-:W-:-:S05]  /*4850*/  FFMA R25, R196, R11, R25 ;  /* 0x0000000bc4197223 */ /* 0x000fca0000000019 */
[----:B------:R-:W-:-:S05]  /*4860*/  F2FP.SATFINITE.E4M3.F32.PACK_AB_MERGE_C R25, RZ, R25, RZ ;  /* 0x00000019ff19723e */ /* 0x000fca00048070ff */
[----:B------:R4:W-:Y:S01]  /*4870*/  @!P1 STG.E.U8 desc[UR22][R22.64+0x1], R25 ;  /* 0x0000011916009986 */ /* 0x0009e2000c101116 */
[----:B------:R-:W-:Y:S05]  /*4880*/  @P2 BRA `(.L_x_51) ;  /* 0x0000000000042947 */ /* 0x000fea0003800000 */
[----:B------:R0:W5:Y:S02]  /*4890*/  LDG.E.U8 R24, desc[UR22][R4.64+0x8] ;  /* 0x0000081604187981 */ /* 0x000164000c1e1100 */
.L_x_51:
[----:B------:R-:W-:Y:S05]  /*48a0*/  BSYNC B1 ;  /* 0x0000000000017941 */ /* 0x000fea0003800000 */
.L_x_50:
[----:B-----5:R-:W-:Y:S01]  /*48b0*/  LOP3.LUT R24, R24, 0xff, RZ, 0xc0, !PT ;  /* 0x000000ff18187812 */ /* 0x020fe200078ec0ff */
[----:B------:R-:W-:Y:S01]  /*48c0*/  BSSY B1, `(.L_x_52) ;  /* 0x000000c000017945 */ /* 0x000fe20003800000 */
[----:B------:R-:W-:Y:S02]  /*48d0*/  ISETP.GE.AND P1, PT, R26, 0xa, PT ;  /* 0x0000000a1a00780c */ /* 0x000fe40003f26270 */
[----:B------:R-:W-:Y:S02]  /*48e0*/  F2FP.F16.E4M3.UNPACK_B R24, R24 ;  /* 0x00000018ff18723e */ /* 0x000fe400020006ff */
[----:B------:R-:W-:-:S03]  /*48f0*/  ISETP.LT.OR P4, PT, R6, 0x1, !P1 ;  /* 0x000000010600780c */ /* 0x000fc60004f81670 */
[----:B----4-:R-:W-:-:S05]  /*4900*/  HADD2.F32 R25, -RZ, R24.H0_H0 ;  /* 0x20000018ff197230 */ /* 0x010fca0000004100 */
[----:B------:R-:W-:-:S04]  /*4910*/  FMUL R24, R25, R10 ;  /* 0x0000000a19187220 */ /* 0x000fc80000400000 */
[----:B------:R-:W-:-:S05]  /*4920*/  FFMA R24, R195, R11, R24 ;  /* 0x0000000bc3187223 */ /* 0x000fca0000000018 */
[----:B------:R-:W-:Y:S02]  /*4930*/  F2FP.SATFINITE.E4M3.F32.PACK_AB_MERGE_C R25, RZ, R24, RZ ;  /* 0x00000018ff19723e */ /* 0x000fe400048070ff */
[----:B------:R-:W-:-:S03]  /*4940*/  PRMT R24, RZ, 0x7610, R24 ;  /* 0x00007610ff187816 */ /* 0x000fc60000000018 */
[----:B------:R4:W-:Y:S01]  /*4950*/  @!P2 STG.E.U8 desc[UR22][R20.64+0x8], R25 ;  /* 0x000008191400a986 */ /* 0x0009e2000c101116 */
[----:B------:R-:W-:Y:S05]  /*4960*/  @P4 BRA `(.L_x_53) ;  /* 0x0000000000044947 */ /* 0x000fea0003800000 */
[----:B------:R0:W5:Y:S02]  /*4970*/  LDG.E.U8 R24, desc[UR22][R4.64+0x9] ;  /* 0x0000091604187981 */ /* 0x000164000c1e1100 */
.L_x_53:
[----:B------:R-:W-:Y:S05]  /*4980*/  BSYNC B1 ;  /* 0x0000000000017941 */ /* 0x000fea0003800000 */
.L_x_52:
[----:B-----5:R-:W-:Y:S01]  /*4990*/  LOP3.LUT R24, R24, 0xff, RZ, 0xc0, !PT ;  /* 0x000000ff18187812 */ /* 0x020fe200078ec0ff */
[----:B------:R-:W-:Y:S01]  /*49a0*/  BSSY B1, `(.L_x_54) ;  /* 0x000000b000017945 */ /* 0x000fe20003800000 */
[----:B------:R-:W-:Y:S02]  /*49b0*/  ISETP.LT.OR P0, PT, R6, 0x9, !P0 ;  /* 0x000000090600780c */ /* 0x000fe40004701670 */
[----:B------:R-:W-:-:S05]  /*49c0*/  F2FP.F16.E4M3.UNPACK_B R24, R24 ;  /* 0x00000018ff18723e */ /* 0x000fca00020006ff */
        /* <DEDUP_REMOVED lines=8> */
.L_x_55:
[----:B------:R-:W-:Y:S05]  /*4a50*/  BSYNC B1 ;  /* 0x0000000000017941 */ /* 0x000fea0003800000 */
.L_x_54:
[----:B-----5:R-:W-:Y:S01]  /*4a60*/  LOP3.LUT R24, R24, 0xff, RZ, 0xc0, !PT ;  /* 0x000000ff18187812 */ /* 0x020fe200078ec0ff */
[----:B------:R-:W-:Y:S01]  /*4a70*/  BSSY B1, `(.L_x_56) ;  /* 0x000000b000017945 */ /* 0x000fe20003800000 */
[----:B------:R-:W-:Y:S02]  /*4a80*/  ISETP.LT.OR P1, PT, R6, 0x9, !P1 ;  /* 0x000000090600780c */ /* 0x000fe40004f21670 */
[----:B------:R-:W-:-:S05]  /*4a90*/  F2FP.F16.E4M3.UNPACK_B R24, R24 ;  /* 0x00000018ff18723e */ /* 0x000fca00020006ff */
        /* <DEDUP_REMOVED lines=8> */
.L_x_57:
[----:B------:R-:W-:Y:S05]  /*4b20*/  BSYNC B1 ;  /* 0x0000000000017941 */ /* 0x000fea0003800000 */
.L_x_56:
        /* <DEDUP_REMOVED lines=13> */
.L_x_59:
[----:B------:R-:W-:Y:S05]  /*4c00*/  BSYNC B1 ;  /* 0x0000000000017941 */ /* 0x000fea0003800000 */
.L_x_58:
        /* <DEDUP_REMOVED lines=13> */
.L_x_61:
[----:B------:R-:W-:Y:S05]  /*4ce0*/  BSYNC B1 ;  /* 0x0000000000017941 */ /* 0x000fea0003800000 */
.L_x_60:
        /* <DEDUP_REMOVED lines=12> */
.L_x_63:
[----:B------:R-:W-:Y:S05]  /*4db0*/  BSYNC B1 ;  /* 0x0000000000017941 */ /* 0x000fea0003800000 */
.L_x_62:
        /* <DEDUP_REMOVED lines=12> */
.L_x_65:
[----:B------:R-:W-:Y:S05]  /*4e80*/  BSYNC B1 ;  /* 0x0000000000017941 */ /* 0x000fea0003800000 */
.L_x_64:
        /* <DEDUP_REMOVED lines=13> */
.L_x_67:
[----:B------:R-:W-:Y:S05]  /*4f60*/  BSYNC B1 ;  /* 0x0000000000017941 */ /* 0x000fea0003800000 */
.L_x_66:
        /* <DEDUP_REMOVED lines=13> */
.L_x_69:
[----:B------:R-:W-:Y:S05]  /*5040*/  BSYNC B1 ;  /* 0x0000000000017941 */ /* 0x000fea0003800000 */
.L_x_68:
        /* <DEDUP_REMOVED lines=12> */
.L_x_71:
[----:B------:R-:W-:Y:S05]  /*5110*/  BSYNC B1 ;  /* 0x0000000000017941 */ /* 0x000fea0003800000 */
.L_x_70:
        /* <DEDUP_REMOVED lines=12> */
.L_x_73:
[----:B------:R-:W-:Y:S05]  /*51e0*/  BSYNC B1 ;  /* 0x0000000000017941 */ /* 0x000fea0003800000 */
.L_x_72:
        /* <DEDUP_REMOVED lines=13> */
.L_x_75:
[----:B------:R-:W-:Y:S05]  /*52c0*/  BSYNC B1 ;  /* 0x0000000000017941 */ /* 0x000fea0003800000 */
.L_x_74:
        /* <DEDUP_REMOVED lines=13> */
.L_x_77:
[----:B------:R-:W-:Y:S05]  /*53a0*/  BSYNC B1 ;  /* 0x0000000000017941 */ /* 0x000fea0003800000 */
.L_x_76:
        /* <DEDUP_REMOVED lines=12> */
.L_x_79:
[----:B------:R-:W-:Y:S05]  /*5470*/  BSYNC B1 ;  /* 0x0000000000017941 */ /* 0x000fea0003800000 */
.L_x_78:
        /* <DEDUP_REMOVED lines=12> */
.L_x_81:
[----:B------:R-:W-:Y:S05]  /*5540*/  BSYNC B1 ;  /* 0x0000000000017941 */ /* 0x000fea0003800000 */
.L_x_80:
        /* <DEDUP_REMOVED lines=13> */
.L_x_83:
[----:B------:R-:W-:Y:S05]  /*5620*/  BSYNC B1 ;  /* 0x0000000000017941 */ /* 0x000fea0003800000 */
.L_x_82:
        /* <DEDUP_REMOVED lines=13> */
.L_x_85:
[----:B------:R-:W-:Y:S05]  /*5700*/  BSYNC B1 ;  /* 0x0000000000017941 */ /* 0x000fea0003800000 */
.L_x_84:
        /* <DEDUP_REMOVED lines=12> */
.L_x_87:
[----:B------:R-:W-:Y:S05]  /*57d0*/  BSYNC B1 ;  /* 0x0000000000017941 */ /* 0x000fea0003800000 */
.L_x_86:
        /* <DEDUP_REMOVED lines=12> */
.L_x_89:
[----:B------:R-:W-:Y:S05]  /*58a0*/  BSYNC B1 ;  /* 0x0000000000017941 */ /* 0x000fea0003800000 */
.L_x_88:
        /* <DEDUP_REMOVED lines=13> */
.L_x_91:
[----:B------:R-:W-:Y:S05]  /*5980*/  BSYNC B1 ;  /* 0x0000000000017941 */ /* 0x000fea0003800000 */
.L_x_90:
        /* <DEDUP_REMOVED lines=13> */
.L_x_93:
[----:B------:R-:W-:Y:S05]  /*5a60*/  BSYNC B1 ;  /* 0x0000000000017941 */ /* 0x000fea0003800000 */
.L_x_92:
        /* <DEDUP_REMOVED lines=12> */
.L_x_95:
[----:B------:R-:W-:Y:S05]  /*5b30*/  BSYNC B1 ;  /* 0x0000000000017941 */ /* 0x000fea0003800000 */
.L_x_94:
        /* <DEDUP_REMOVED lines=12> */
.L_x_97:
[----:B------:R-:W-:Y:S05]  /*5c00*/  BSYNC B1 ;  /* 0x0000000000017941 */ /* 0x000fea0003800000 */
.L_x_96:
        /* <DEDUP_REMOVED lines=13> */
.L_x_99:
[----:B------:R-:W-:Y:S05]  /*5ce0*/  BSYNC B1 ;  /* 0x0000000000017941 */ /* 0x000fea0003800000 */
.L_x_98:
        /* <DEDUP_REMOVED lines=13> */
.L_x_101:
[----:B------:R-:W-:Y:S05]  /*5dc0*/  BSYNC B1 ;  /* 0x0000000000017941 */ /* 0x000fea0003800000 */
.L_x_100:
        /* <DEDUP_REMOVED lines=12> */
.L_x_103:
[----:B------:R-:W-:Y:S05]  /*5e90*/  BSYNC B1 ;  /* 0x0000000000017941 */ /* 0x000fea0003800000 */
.L_x_102:
        /* <DEDUP_REMOVED lines=12> */
.L_x_105:
[----:B------:R-:W-:Y:S05]  /*5f60*/  BSYNC B1 ;  /* 0x0000000000017941 */ /* 0x000fea0003800000 */
.L_x_104:
        /* <DEDUP_REMOVED lines=13> */
.L_x_107:
[----:B------:R-:W-:Y:S05]  /*6040*/  BSYNC B1 ;  /* 0x0000000000017941 */ /* 0x000fea0003800000 */
.L_x_106:
        /* <DEDUP_REMOVED lines=13> */
.L_x_109:
[----:B------:R-:W-:Y:S05]  /*6120*/  BSYNC B1 ;  /* 0x0000000000017941 */ /* 0x000fea0003800000 */
.L_x_108:
        /* <DEDUP_REMOVED lines=12> */
.L_x_111:
[----:B------:R-:W-:Y:S05]  /*61f0*/  BSYNC B1 ;  /* 0x0000000000017941 */ /* 0x000fea0003800000 */
.L_x_110:
        /* <DEDUP_REMOVED lines=12> */
.L_x_113:
[----:B------:R-:W-:Y:S05]  /*62c0*/  BSYNC B1 ;  /* 0x0000000000017941 */ /* 0x000fea0003800000 */
.L_x_112:
        /* <DEDUP_REMOVED lines=13> */
.L_x_115:
[----:B------:R-:W-:Y:S05]  /*63a0*/  BSYNC B1 ;  /* 0x0000000000017941 */ /* 0x000fea0003800000 */
.L_x_114:
        /* <DEDUP_REMOVED lines=13> */
.L_x_117:
[----:B------:R-:W-:Y:S05]  /*6480*/  BSYNC B1 ;  /* 0x0000000000017941 */ /* 0x000fea0003800000 */
.L_x_116:
        /* <DEDUP_REMOVED lines=12> */
.L_x_119:
[----:B------:R-:W-:Y:S05]  /*6550*/  BSYNC B1 ;  /* 0x0000000000017941 */ /* 0x000fea0003800000 */
.L_x_118:
        /* <DEDUP_REMOVED lines=12> */
.L_x_121:
[----:B------:R-:W-:Y:S05]  /*6620*/  BSYNC B1 ;  /* 0x0000000000017941 */ /* 0x000fea0003800000 */
.L_x_120:
        /* <DEDUP_REMOVED lines=13> */
.L_x_123:
[----:B------:R-:W-:Y:S05]  /*6700*/  BSYNC B1 ;  /* 0x0000000000017941 */ /* 0x000fea0003800000 */
.L_x_122:
        /* <DEDUP_REMOVED lines=13> */
.L_x_125:
[----:B------:R-:W-:Y:S05]  /*67e0*/  BSYNC B1 ;  /* 0x0000000000017941 */ /* 0x000fea0003800000 */
.L_x_124:
        /* <DEDUP_REMOVED lines=12> */
.L_x_127:
[----:B------:R-:W-:Y:S05]  /*68b0*/  BSYNC B1 ;  /* 0x0000000000017941 */ /* 0x000fea0003800000 */
.L_x_126:
        /* <DEDUP_REMOVED lines=12> */
.L_x_129:
[----:B------:R-:W-:Y:S05]  /*6980*/  BSYNC B1 ;  /* 0x0000000000017941 */ /* 0x000fea0003800000 */
.L_x_128:
        /* <DEDUP_REMOVED lines=13> */
.L_x_131:
[----:B------:R-:W-:Y:S05]  /*6a60*/  BSYNC B1 ;  /* 0x0000000000017941 */ /* 0x000fea0003800000 */
.L_x_130:
        /* <DEDUP_REMOVED lines=13> */
.L_x_133:
[----:B------:R-:W-:Y:S05]  /*6b40*/  BSYNC B1 ;  /* 0x0000000000017941 */ /* 0x000fea0003800000 */
.L_x_132:
        /* <DEDUP_REMOVED lines=12> */
.L_x_135:
[----:B------:R-:W-:Y:S05]  /*6c10*/  BSYNC B1 ;  /* 0x0000000000017941 */ /* 0x000fea0003800000 */
.L_x_134:
        /* <DEDUP_REMOVED lines=12> */
.L_x_137:
[----:B------:R-:W-:Y:S05]  /*6ce0*/  BSYNC B1 ;  /* 0x0000000000017941 */ /* 0x000fea0003800000 */
.L_x_136:
        /* <DEDUP_REMOVED lines=13> */
.L_x_139:
[----:B------:R-:W-:Y:S05]  /*6dc0*/  BSYNC B1 ;  /* 0x0000000000017941 */ /* 0x000fea0003800000 */
.L_x_138:
        /* <DEDUP_REMOVED lines=13> */
.L_x_141:
[----:B------:R-:W-:Y:S05]  /*6ea0*/  BSYNC B1 ;  /* 0x0000000000017941 */ /* 0x000fea0003800000 */
.L_x_140:
        /* <DEDUP_REMOVED lines=12> */
.L_x_143:
[----:B------:R-:W-:Y:S05]  /*6f70*/  BSYNC B1 ;  /* 0x0000000000017941 */ /* 0x000fea0003800000 */
.L_x_142:
        /* <DEDUP_REMOVED lines=12> */
.L_x_145:
[----:B------:R-:W-:Y:S05]  /*7040*/  BSYNC B1 ;  /* 0x0000000000017941 */ /* 0x000fea0003800000 */
.L_x_144:
        /* <DEDUP_REMOVED lines=13> */
.L_x_147:
[----:B------:R-:W-:Y:S05]  /*7120*/  BSYNC B1 ;  /* 0x0000000000017941 */ /* 0x000fea0003800000 */
.L_x_146:
        /* <DEDUP_REMOVED lines=13> */
.L_x_149:
[----:B------:R-:W-:Y:S05]  /*7200*/  BSYNC B1 ;  /* 0x0000000000017941 */ /* 0x000fea0003800000 */
.L_x_148:
        /* <DEDUP_REMOVED lines=12> */
.L_x_151:
[----:B------:R-:W-:Y:S05]  /*72d0*/  BSYNC B1 ;  /* 0x0000000000017941 */ /* 0x000fea0003800000 */
.L_x_150:
        /* <DEDUP_REMOVED lines=12> */
.L_x_153:
[----:B------:R-:W-:Y:S05]  /*73a0*/  BSYNC B1 ;  /* 0x0000000000017941 */ /* 0x000fea0003800000 */
.L_x_152:
        /* <DEDUP_REMOVED lines=13> */
.L_x_155:
[----:B------:R-:W-:Y:S05]  /*7480*/  BSYNC B1 ;  /* 0x0000000000017941 */ /* 0x000fea0003800000 */
.L_x_154:
        /* <DEDUP_REMOVED lines=13> */
.L_x_157:
[----:B------:R-:W-:Y:S05]  /*7560*/  BSYNC B1 ;  /* 0x0000000000017941 */ /* 0x000fea0003800000 */
.L_x_156:
        /* <DEDUP_REMOVED lines=12> */
.L_x_159:
[----:B------:R-:W-:Y:S05]  /*7630*/  BSYNC B1 ;  /* 0x0000000000017941 */ /* 0x000fea0003800000 */
.L_x_158:
        /* <DEDUP_REMOVED lines=12> */
.L_x_161:
[----:B------:R-:W-:Y:S05]  /*7700*/  BSYNC B1 ;  /* 0x0000000000017941 */ /* 0x000fea0003800000 */
.L_x_160:
        /* <DEDUP_REMOVED lines=13> */
.L_x_163:
[----:B------:R-:W-:Y:S05]  /*77e0*/  BSYNC B1 ;  /* 0x0000000000017941 */ /* 0x000fea0003800000 */
.L_x_162:
        /* <DEDUP_REMOVED lines=13> */
.L_x_165:
[----:B------:R-:W-:Y:S05]  /*78c0*/  BSYNC B1 ;  /* 0x0000000000017941 */ /* 0x000fea0003800000 */
.L_x_164:
        /* <DEDUP_REMOVED lines=12> */
.L_x_167:
[----:B------:R-:W-:Y:S05]  /*7990*/  BSYNC B1 ;  /* 0x0000000000017941 */ /* 0x000fea0003800000 */
.L_x_166:
        /* <DEDUP_REMOVED lines=12> */
.L_x_169:
[----:B------:R-:W-:Y:S05]  /*7a60*/  BSYNC B1 ;  /* 0x0000000000017941 */ /* 0x000fea0003800000 */
.L_x_168:
        /* <DEDUP_REMOVED lines=13> */
.L_x_171:
[----:B------:R-:W-:Y:S05]  /*7b40*/  BSYNC B1 ;  /* 0x0000000000017941 */ /* 0x000fea0003800000 */
.L_x_170:
        /* <DEDUP_REMOVED lines=13> */
.L_x_173:
[----:B------:R-:W-:Y:S05]  /*7c20*/  BSYNC B1 ;  /* 0x0000000000017941 */ /* 0x000fea0003800000 */
.L_x_172:
        /* <DEDUP_REMOVED lines=12> */
.L_x_175:
[----:B------:R-:W-:Y:S05]  /*7cf0*/  BSYNC B1 ;  /* 0x0000000000017941 */ /* 0x000fea0003800000 */
.L_x_174:
        /* <DEDUP_REMOVED lines=12> */
.L_x_177:
[----:B------:R-:W-:Y:S05]  /*7dc0*/  BSYNC B1 ;  /* 0x0000000000017941 */ /* 0x000fea0003800000 */
.L_x_176:
        /* <DEDUP_REMOVED lines=13> */
.L_x_179:
[----:B------:R-:W-:Y:S05]  /*7ea0*/  BSYNC B1 ;  /* 0x0000000000017941 */ /* 0x000fea0003800000 */
.L_x_178:
        /* <DEDUP_REMOVED lines=13> */
.L_x_181:
[----:B------:R-:W-:Y:S05]  /*7f80*/  BSYNC B1 ;  /* 0x0000000000017941 */ /* 0x000fea0003800000 */
.L_x_180:
        /* <DEDUP_REMOVED lines=12> */
.L_x_183:
[----:B------:R-:W-:Y:S05]  /*8050*/  BSYNC B1 ;  /* 0x0000000000017941 */ /* 0x000fea0003800000 */
.L_x_182:
        /* <DEDUP_REMOVED lines=12> */
.L_x_185:
[----:B------:R-:W-:Y:S05]  /*8120*/  BSYNC B1 ;  /* 0x0000000000017941 */ /* 0x000fea0003800000 */
.L_x_184:
        /* <DEDUP_REMOVED lines=13> */
.L_x_187:
[----:B------:R-:W-:Y:S05]  /*8200*/  BSYNC B1 ;  /* 0x0000000000017941 */ /* 0x000fea0003800000 */
.L_x_186:
        /* <DEDUP_REMOVED lines=13> */
.L_x_189:
[----:B------:R-:W-:Y:S05]  /*82e0*/  BSYNC B1 ;  /* 0x0000000000017941 */ /* 0x000fea0003800000 */
.L_x_188:
        /* <DEDUP_REMOVED lines=12> */
.L_x_191:
[----:B------:R-:W-:Y:S05]  /*83b0*/  BSYNC B1 ;  /* 0x0000000000017941 */ /* 0x000fea0003800000 */
.L_x_190:
        /* <DEDUP_REMOVED lines=12> */
.L_x_193:
[----:B------:R-:W-:Y:S05]  /*8480*/  BSYNC B1 ;  /* 0x0000000000017941 */ /* 0x000fea0003800000 */
.L_x_192:
        /* <DEDUP_REMOVED lines=13> */
.L_x_195:
[----:B------:R-:W-:Y:S05]  /*8560*/  BSYNC B1 ;  /* 0x0000000000017941 */ /* 0x000fea0003800000 */
.L_x_194:
        /* <DEDUP_REMOVED lines=13> */
.L_x_197:
[----:B------:R-:W-:Y:S05]  /*8640*/  BSYNC B1 ;  /* 0x0000000000017941 */ /* 0x000fea0003800000 */
.L_x_196:
        /* <DEDUP_REMOVED lines=12> */
.L_x_199:
[----:B------:R-:W-:Y:S05]  /*8710*/  BSYNC B1 ;  /* 0x0000000000017941 */ /* 0x000fea0003800000 */
.L_x_198:
        /* <DEDUP_REMOVED lines=12> */
.L_x_201:
[----:B------:R-:W-:Y:S05]  /*87e0*/  BSYNC B1 ;  /* 0x0000000000017941 */ /* 0x000fea0003800000 */
.L_x_200:
        /* <DEDUP_REMOVED lines=13> */
.L_x_203:
[----:B------:R-:W-:Y:S05]  /*88c0*/  BSYNC B1 ;  /* 0x0000000000017941 */ /* 0x000fea0003800000 */
.L_x_202:
        /* <DEDUP_REMOVED lines=13> */
.L_x_205:
[----:B------:R-:W-:Y:S05]  /*89a0*/  BSYNC B1 ;  /* 0x0000000000017941 */ /* 0x000fea0003800000 */
.L_x_204:
        /* <DEDUP_REMOVED lines=12> */
.L_x_207:
[----:B------:R-:W-:Y:S05]  /*8a70*/  BSYNC B1 ;  /* 0x0000000000017941 */ /* 0x000fea0003800000 */
.L_x_206:
        /* <DEDUP_REMOVED lines=12> */
.L_x_209:
[----:B------:R-:W-:Y:S05]  /*8b40*/  BSYNC B1 ;  /* 0x0000000000017941 */ /* 0x000fea0003800000 */
.L_x_208:
        /* <DEDUP_REMOVED lines=13> */
.L_x_211:
[----:B------:R-:W-:Y:S05]  /*8c20*/  BSYNC B1 ;  /* 0x0000000000017941 */ /* 0x000fea0003800000 */
.L_x_210:
        /* <DEDUP_REMOVED lines=13> */
.L_x_213:
[----:B------:R-:W-:Y:S05]  /*8d00*/  BSYNC B1 ;  /* 0x0000000000017941 */ /* 0x000fea0003800000 */
.L_x_212:
[----:B-----5:R-:W-:Y:S01]  /*8d10*/  LOP3.LUT R24, R24, 0xff, RZ, 0xc0, !PT ;  /* 0x000000ff18187812 */ /* 0x020fe200078ec0ff */
[----:B------:R-:W-:Y:S01]  /*8d20*/  BSSY B1, `(.L_x_214) ;  /* 0x000000b000017945 */ /* 0x000fe20003800000 */
[----:B------:R-:W-:Y:S02]  /*8d30*/  ISETP.LT.OR P0, PT, R6, 0x9, !P0 ;  /* 0x000000090600780c */ /* 0x000fe40004701670 */
[----:B------:R-:W-:Y:S02]  /*8d40*/  F2FP.F16.E4M3.UNPACK_B R24, R24 ;  /* 0x00000018ff18723e */ /* 0x000fe400020006ff */
[----:B0-2---:R-:W-:-:S03]  /*8d50*/  PRMT R4, RZ, 0x7610, R4 ;  /* 0x00007610ff047816 */ /* 0x005fc60000000004 */
[----:B------:R-:W-:-:S05]  /*8d60*/  HADD2.F32 R5, -RZ, R24.H0_H0 ;  /* 0x20000018ff057230 */ /* 0x000fca0000004100 */
[----:B------:R-:W-:-:S04]  /*8d70*/  FMUL R5, R5, R10 ;  /* 0x0000000a05057220 */ /* 0x000fc80000400000 */
[----:B------:R-:W-:-:S05]  /*8d80*/  FFMA R5, R114, R11, R5 ;  /* 0x0000000b72057223 */ /* 0x000fca0000000005 */
[----:B------:R-:W-:-:S05]  /*8d90*/  F2FP.SATFINITE.E4M3.F32.PACK_AB_MERGE_C R5, RZ, R5, RZ ;  /* 0x00000005ff05723e */ /* 0x000fca00048070ff */
[----:B------:R0:W-:Y:S01]  /*8da0*/  @!P4 STG.E.U8 desc[UR22][R20.64+0xa9], R5 ;  /* 0x0000a9051400c986 */ /* 0x0001e2000c101116 */
[----:B------:R-:W-:Y:S05]  /*8db0*/  @P0 BRA `(.L_x_215) ;  /* 0x0000000000040947 */ /* 0x000fea0003800000 */
[----:B------:R2:W5:Y:S02]  /*8dc0*/  LDG.E.U8 R4, desc[UR22][R18.64+0xa8] ;  /* 0x0000a81612047981 */ /* 0x000564000c1e1100 */
.L_x_215:
[----:B------:R-:W-:Y:S05]  /*8dd0*/  BSYNC B1 ;  /* 0x0000000000017941 */ /* 0x000fea0003800000 */
.L_x_214:
[----:B-----5:R-:W-:Y:S01]  /*8de0*/  LOP3.LUT R4, R4, 0xff, RZ, 0xc0, !PT ;  /* 0x000000ff04047812 */ /* 0x020fe200078ec0ff */
[----:B------:R-:W-:Y:S01]  /*8df0*/  BSSY B1, `(.L_x_216) ;  /* 0x000000b000017945 */ /* 0x000fe20003800000 */
[----:B------:R-:W-:Y:S02]  /*8e00*/  ISETP.LT.OR P1, PT, R6, 0x9, !P1 ;  /* 0x000000090600780c */ /* 0x000fe40004f21670 */
[----:B------:R-:W-:-:S05]  /*8e10*/  F2FP.F16.E4M3.UNPACK_B R4, R4 ;  /* 0x00000004ff04723e */ /* 0x000fca00020006ff */
[----:B0-----:R-:W-:-:S05]  /*8e20*/  HADD2.F32 R5, -RZ, R4.H0_H0 ;  /* 0x20000004ff057230 */ /* 0x001fca0000004100 */
[----:B------:R-:W-:-:S04]  /*8e30*/  FMUL R4, R5, R10 ;  /* 0x0000000a05047220 */ /* 0x000fc80000400000 */
[----:B------:R-:W-:-:S05]  /*8e40*/  FFMA R4, R113, R11, R4 ;  /* 0x0000000b71047223 */ /* 0x000fca0000000004 */
[----:B------:R-:W-:Y:S02]  /*8e50*/  F2FP.SATFINITE.E4M3.F32.PACK_AB_MERGE_C R5, RZ, R4, RZ ;  /* 0x00000004ff05723e */ /* 0x000fe400048070ff */
[----:B------:R-:W-:-:S03]  /*8e60*/  PRMT R4, RZ, 0x7610, R4 ;  /* 0x00007610ff047816 */ /* 0x000fc60000000004 */
[----:B------:R0:W-:Y:S01]  /*8e70*/  @!P0 STG.E.U8 desc[UR22][R22.64+0xa8], R5 ;  /* 0x0000a80516008986 */ /* 0x0001e2000c101116 */
[----:B------:R-:W-:Y:S05]  /*8e80*/  @P1 BRA `(.L_x_217) ;  /* 0x0000000000041947 */ /* 0x000fea0003800000 */
[----:B------:R0:W5:Y:S02]  /*8e90*/  LDG.E.U8 R4, desc[UR22][R18.64+0xa9] ;  /* 0x0000a91612047981 */ /* 0x000164000c1e1100 */
.L_x_217:
[----:B------:R-:W-:Y:S05]  /*8ea0*/  BSYNC B1 ;  /* 0x0000000000017941 */ /* 0x000fea0003800000 */
.L_x_216:
[----:B------:R-:W-:Y:S05]  /*8eb0*/  @P1 BRA `(.L_x_218) ;  /* 0x0000001800501947 */ /* 0x000fea0003800000 */
[----:B-----5:R-:W-:-:S04]  /*8ec0*/  LOP3.LUT R4, R4, 0xff, RZ, 0xc0, !PT ;  /* 0x000000ff04047812 */ /* 0x020fc800078ec0ff */
[----:B------:R-:W-:-:S05]  /*8ed0*/  F2FP.F16.E4M3.UNPACK_B R4, R4 ;  /* 0x00000004ff04723e */ /* 0x000fca00020006ff */
[----:B0-----:R-:W-:-:S05]  /*8ee0*/  HADD2.F32 R5, -RZ, R4.H0_H0 ;  /* 0x20000004ff057230 */ /* 0x001fca0000004100 */
[----:B------:R-:W-:-:S04]  /*8ef0*/  FMUL R5, R5, R10 ;  /* 0x0000000a05057220 */ /* 0x000fc80000400000 */
[----:B------:R-:W-:-:S05]  /*8f00*/  FFMA R5, R112, R11, R5 ;  /* 0x0000000b70057223 */ /* 0x000fca0000000005 */
[----:B------:R-:W-:-:S05]  /*8f10*/  F2FP.SATFINITE.E4M3.F32.PACK_AB_MERGE_C R5, RZ, R5, RZ ;  /* 0x00000005ff05723e */ /* 0x000fca00048070ff */
[----:B------:R0:W-:Y:S01]  /*8f20*/  STG.E.U8 desc[UR22][R22.64+0xa9], R5 ;  /* 0x0000a90516007986 */ /* 0x0001e2000c101116 */
[----:B------:R-:W-:Y:S05]  /*8f30*/  BRA `(.L_x_218) ;  /* 0x0000001800307947 */ /* 0x000fea0003800000 */
.L_x_41:
[----:B------:R-:W-:Y:S01]  /*8f40*/  ISETP.GE.AND P0, PT, R26, 0x2, PT ;  /* 0x000000021a00780c */ /* 0x000fe20003f06270 */
[-C--:B--2---:R-:W-:Y:S01]  /*8f50*/  FMUL R198, R198, R11.reuse ;  /* 0x0000000bc6c67220 */ /* 0x084fe20000400000 */
[----:B------:R-:W-:Y:S01]  /*8f60*/  ISETP.GE.AND P1, PT, R26, 0x1, PT ;  /* 0x000000011a00780c */ /* 0x000fe20003f26270 */
[-C--:B------:R-:W-:Y:S01]  /*8f70*/  FMUL R199, R199, R11.reuse ;  /* 0x0000000bc7c77220 */ /* 0x080fe20000400000 */
[----:B------:R-:W-:Y:S01]  /*8f80*/  ISETP.LT.OR P4, PT, R6, 0x1, !P0 ;  /* 0x000000010600780c */ /* 0x000fe20004781670 */
[-C--:B------:R-:W-:Y:S01]  /*8f90*/  FMUL R196, R196, R11.reuse ;  /* 0x0000000bc4c47220 */ /* 0x080fe20000400000 */
[----:B------:R-:W-:Y:S01]  /*8fa0*/  ISETP.LT.OR P2, PT, R6, 0x1, !P1 ;  /* 0x000000010600780c */ /* 0x000fe20004f41670 */
[-C--:B------:R-:W-:Y:S01]  /*8fb0*/  FMUL R197, R197, R11.reuse ;  /* 0x0000000bc5c57220 */ /* 0x080fe20000400000 */
[----:B------:R-:W-:Y:S01]  /*8fc0*/  F2FP.SATFINITE.E4M3.F32.PACK_AB_MERGE_C R5, RZ, R198, RZ ;  /* 0x000000c6ff05723e */ /* 0x000fe200048070ff */
[----:B------:R-:W-:Y:S01]  /*8fd0*/  FMUL R195, R195, R11 ;  /* 0x0000000bc3c37220 */ /* 0x000fe20000400000 */
[----:B------:R-:W-:Y:S01]  /*8fe0*/  F2FP.SATFINITE.E4M3.F32.PACK_AB_MERGE_C R199, RZ, R199, RZ ;  /* 0x000000c7ffc7723e */ /* 0x000fe200048070ff */
[-C--:B------:R-:W-:Y:S01]  /*8ff0*/  FMUL R194, R194, R11.reuse ;  /* 0x0000000bc2c27220 */ /* 0x080fe20000400000 */
[C---:B------:R-:W-:Y:S01]  /*9000*/  ISETP.LT.OR P0, PT, R6.reuse, 0x9, !P0 ;  /* 0x000000090600780c */ /* 0x040fe20004701670 */
[-C--:B------:R-:W-:Y:S01]  /*9010*/  FMUL R193, R193, R11.reuse ;  /* 0x0000000bc1c17220 */ /* 0x080fe20000400000 */
[----:B------:R-:W-:Y:S01]  /*9020*/  ISETP.LT.OR P1, PT, R6, 0x9, !P1 ;  /* 0x000000090600780c */ /* 0x000fe20004f21670 */
[----:B------:R-:W-:Y:S01]  /*9030*/  FMUL R192, R192, R11 ;  /* 0x0000000bc0c07220 */ /* 0x000fe20000400000 */
[----:B------:R-:W-:Y:S01]  /*9040*/  F2FP.SATFINITE.E4M3.F32.PACK_AB_MERGE_C R197, RZ, R197, RZ ;  /* 0x000000c5ffc5723e */ /* 0x000fe200048070ff */
[----:B------:R0:W-:Y:S01]  /*9050*/  @!P4 STG.E.U8 desc[UR22][R20.64+0x1], R5 ;  /* 0x000001051400c986 */ /* 0x0001e2000c101116 */
[C---:B------:R-:W-:Y:S01]  /*9060*/  ISETP.GE.AND P4, PT, R26.reuse, 0x9, PT ;  /* 0x000000091a00780c */ /* 0x040fe20003f86270 */
[----:B------:R-:W-:Y:S01]  /*9070*/  FMUL R191, R191, R11 ;  /* 0x0000000bbfbf7220 */ /* 0x000fe20000400000 */
[----:B------:R-:W-:Y:S01]  /*9080*/  F2FP.SATFINITE.E4M3.F32.PACK_AB_MERGE_C R195, RZ, R195, RZ ;  /* 0x000000c3ffc3723e */ /* 0x000fe200048070ff */
[----:B------:R-:W-:Y:S01]  /*9090*/  @!P2 STG.E.U8 desc[UR22][R20.64], R199 ;  /* 0x000000c71400a986 */ /* 0x000fe2000c101116 */
[----:B------:R-:W-:Y:S01]  /*90a0*/  ISETP.GE.AND P2, PT, R26, 0xa, PT ;  /* 0x0000000a1a00780c */ /* 0x000fe20003f46270 */
[-C--:B------:R-:W-:Y:S01]  /*90b0*/  FMUL R190, R190, R11.reuse ;  /* 0x0000000bbebe7220 */ /* 0x080fe20000400000 */
[C---:B------:R-:W-:Y:S01]  /*90c0*/  ISETP.LT.OR P5, PT, R6.reuse, 0x1, !P4 ;  /* 0x000000010600780c */ /* 0x040fe200067a1670 */
[-C--:B------:R-:W-:Y:S01]  /*90d0*/  FMUL R189, R189, R11.reuse ;  /* 0x0000000bbdbd7220 */ /* 0x080fe20000400000 */
[C---:B------:R-:W-:Y:S01]  /*90e0*/  ISETP.LT.OR P6, PT, R6.reuse, 0x1, !P2 ;  /* 0x000000010600780c */ /* 0x040fe200057c1670 */
[----:B------:R-:W-:Y:S01]  /*90f0*/  @!P1 STG.E.U8 desc[UR22][R22.64], R197 ;  /* 0x000000c516009986 */ /* 0x000fe2000c101116 */
[----:B------:R-:W-:Y:S01]  /*9100*/  ISETP.LT.OR P4, PT, R6, 0x9, !P4 ;  /* 0x000000090600780c */ /* 0x000fe20006781670 */
[-C--:B------:R-:W-:Y:S01]  /*9110*/  FMUL R188, R188, R11.reuse ;  /* 0x0000000bbcbc7220 */ /* 0x080fe20000400000 */
[----:B0-----:R-:W-:Y:S01]  /*9120*/  F2FP.SATFINITE.E4M3.F32.PACK_AB_MERGE_C R5, RZ, R196, RZ ;  /* 0x000000c4ff05723e */ /* 0x001fe200048070ff */
[-C--:B------:R-:W-:Y:S01]  /*9130*/  FMUL R187, R187, R11.reuse ;  /* 0x0000000bbbbb7220 */ /* 0x080fe20000400000 */
[----:B------:R-:W-:Y:S01]  /*9140*/  F2FP.SATFINITE.E4M3.F32.PACK_AB_MERGE_C R19, RZ, R194, RZ ;  /* 0x000000c2ff13723e */ /* 0x000fe200048070ff */
[-C--:B------:R-:W-:Y:S01]  /*9150*/  FMUL R186, R186, R11.reuse ;  /* 0x0000000bbaba7220 */ /* 0x080fe20000400000 */
[----:B------:R-:W-:Y:S01]  /*9160*/  ISETP.LT.OR P2, PT, R6, 0x9, !P2 ;  /* 0x000000090600780c */ /* 0x000fe20005741670 */
[----:B------:R0:W-:Y:S01]  /*9170*/  @!P0 STG.E.U8 desc[UR22][R22.64+0x1], R5 ;  /* 0x0000010516008986 */ /* 0x0001e2000c101116 */
[C---:B------:R-:W-:Y:S01]  /*9180*/  ISETP.GE.AND P0, PT, R26.reuse, 0x11, PT ;  /* 0x000000111a00780c */ /* 0x040fe20003f06270 */
[-C--:B------:R-:W-:Y:S01]  /*9190*/  FMUL R185, R185, R11.reuse ;  /* 0x0000000bb9b97220 */ /* 0x080fe20000400000 */
[----:B------:R-:W-:Y:S01]  /*91a0*/  ISETP.GE.AND P1, PT, R26, 0x12, PT ;  /* 0x000000121a00780c */ /* 0x000fe20003f26270 */
[----:B------:R-:W-:Y:S01]  /*91b0*/  @!P5 STG.E.U8 desc[UR22][R20.64+0x8], R195 ;  /* 0x000008c31400d986 */ /* 0x000fe2000c101116 */
[----:B------:R-:W-:Y:S01]  /*91c0*/  ISETP.LT.OR P5, PT, R6, 0x1, !P0 ;  /* 0x000000010600780c */ /* 0x000fe200047a1670 */
[----:B------:R-:W-:Y:S01]  /*91d0*/  FMUL R184, R184, R11 ;  /* 0x0000000bb8b87220 */ /* 0x000fe20000400000 */
[----:B------:R-:W-:Y:S01]  /*91e0*/  F2FP.SATFINITE.E4M3.F32.PACK_AB_MERGE_C R193, RZ, R193, RZ ;  /* 0x000000c1ffc1723e */ /* 0x000fe200048070ff */
[----:B------:R1:W-:Y:S01]  /*91f0*/  @!P6 STG.E.U8 desc[UR22][R20.64+0x9], R19 ;  /* 0x000009131400e986 */ /* 0x0003e2000c101116 */
[----:B------:R-:W-:Y:S01]  /*9200*/  ISETP.LT.OR P6, PT, R6, 0x1, !P1 ;  /* 0x000000010600780c */ /* 0x000fe20004fc1670 */
[----:B------:R-:W-:Y:S01]  /*9210*/  FMUL R183, R183, R11 ;  /* 0x0000000bb7b77220 */ /* 0x000fe20000400000 */
[----:B------:R-:W-:Y:S01]  /*9220*/  F2FP.SATFINITE.E4M3.F32.PACK_AB_MERGE_C R191, RZ, R191, RZ ;  /* 0x000000bfffbf723e */ /* 0x000fe200048070ff */
[----:B------:R-:W-:Y:S01]  /*9230*/  @!P4 STG.E.U8 desc[UR22][R22.64+0x8], R193 ;  /* 0x000008c11600c986 */ /* 0x000fe2000c101116 */
[----:B0-----:R-:W-:Y:S01]  /*9240*/  F2FP.SATFINITE.E4M3.F32.PACK_AB_MERGE_C R5, RZ, R192, RZ ;  /* 0x000000c0ff05723e */ /* 0x001fe200048070ff */
[-C--:B------:R-:W-:Y:S01]  /*9250*/  FMUL R182, R182, R11.reuse ;  /* 0x0000000bb6b67220 */ /* 0x080fe20000400000 */
[----:B------:R-:W-:Y:S01]  /*9260*/  ISETP.GE.AND P4, PT, R26, 0x19, PT ;  /* 0x000000191a00780c */ /* 0x000fe20003f86270 */
[-C--:B------:R-:W-:Y:S01]  /*9270*/  FMUL R181, R181, R11.reuse ;  /* 0x0000000bb5b57220 */ /* 0x080fe20000400000 */
[C---:B------:R-:W-:Y:S01]  /*9280*/  ISETP.LT.OR P0, PT, R6.reuse, 0x9, !P0 ;  /* 0x000000090600780c */ /* 0x040fe20004701670 */
[----:B------:R0:W-:Y:S01]  /*9290*/  @!P2 STG.E.U8 desc[UR22][R22.64+0x9], R5 ;  /* 0x000009051600a986 */ /* 0x0001e2000c101116 */
[----:B------:R-:W-:Y:S01]  /*92a0*/  ISETP.LT.OR P1, PT, R6, 0x9, !P1 ;  /* 0x000000090600780c */ /* 0x000fe20004f21670 */
[-C--:B------:R-:W-:Y:S01]  /*92b0*/  FMUL R180, R180, R11.reuse ;  /* 0x0000000bb4b47220 */ /* 0x080fe20000400000 */
[----:B-1----:R-:W-:Y:S01]  /*92c0*/  F2FP.SATFINITE.E4M3.F32.PACK_AB_MERGE_C R19, RZ, R190, RZ ;  /* 0x000000beff13723e */ /* 0x002fe200048070ff */
[----:B------:R-:W-:Y:S01]  /*92d0*/  @!P5 STG.E.U8 desc[UR22][R20.64+0x10], R191 ;  /* 0x000010bf1400d986 */ /* 0x000fe2000c101116 */
[----:B------:R-:W-:Y:S01]  /*92e0*/  ISETP.GE.AND P2, PT, R26, 0x1a, PT ;  /* 0x0000001a1a00780c */ /* 0x000fe20003f46270 */
[-C--:B------:R-:W-:Y:S01]  /*92f0*/  FMUL R179, R179, R11.reuse ;  /* 0x0000000bb3b37220 */ /* 0x080fe20000400000 */
[C---:B------:R-:W-:Y:S01]  /*9300*/  ISETP.LT.OR P5, PT, R6.reuse, 0x1, !P4 ;  /* 0x000000010600780c */ /* 0x040fe200067a1670 */
[----:B------:R1:W-:Y:S01]  /*9310*/  @!P6 STG.E.U8 desc[UR22][R20.64+0x11], R19 ;  /* 0x000011131400e986 */ /* 0x0003e2000c101116 */
[----:B------:R-:W-:Y:S01]  /*9320*/  ISETP.LT.OR P6, PT, R6, 0x1, !P2 ;  /* 0x000000010600780c */ /* 0x000fe200057c1670 */
[----:B------:R-:W-:Y:S01]  /*9330*/  FMUL R178, R178, R11 ;  /* 0x0000000bb2b27220 */ /* 0x000fe20000400000 */
[----:B------:R-:W-:Y:S01]  /*9340*/  F2FP.SATFINITE.E4M3.F32.PACK_AB_MERGE_C R189, RZ, R189, RZ ;  /* 0x000000bdffbd723e */ /* 0x000fe200048070ff */
[-C--:B------:R-:W-:Y:S01]  /*9350*/  FMUL R177, R177, R11.reuse ;  /* 0x0000000bb1b17220 */ /* 0x080fe20000400000 */
[----:B0-----:R-:W-:Y:S01]  /*9360*/  F2FP.SATFINITE.E4M3.F32.PACK_AB_MERGE_C R5, RZ, R188, RZ ;  /* 0x000000bcff05723e */ /* 0x001fe200048070ff */
[----:B------:R-:W-:Y:S01]  /*9370*/  FMUL R176, R176, R11 ;  /* 0x0000000bb0b07220 */ /* 0x000fe20000400000 */
[----:B------:R-:W-:Y:S01]  /*9380*/  F2FP.SATFINITE.E4M3.F32.PACK_AB_MERGE_C R187, RZ, R187, RZ ;  /* 0x000000bbffbb723e */ /* 0x000fe200048070ff */
[----:B------:R-:W-:Y:S01]  /*9390*/  @!P0 STG.E.U8 desc[UR22][R22.64+0x10], R189 ;  /* 0x000010bd16008986 */ /* 0x000fe2000c101116 */
[----:B------:R-:W-:Y:S01]  /*93a0*/  ISETP.GE.AND P0, PT, R26, 0x21, PT ;  /* 0x000000211a00780c */ /* 0x000fe20003f06270 */
[-C--:B------:R-:W-:Y:S01]  /*93b0*/  FMUL R175, R175, R11.reuse ;  /* 0x0000000bafaf7220 */ /* 0x080fe20000400000 */
[----:B------:R-:W-:Y:S01]  /*93c0*/  ISETP.LT.OR P4, PT, R6, 0x9, !P4 ;  /* 0x000000090600780c */ /* 0x000fe20006781670 */
[----:B------:R0:W-:Y:S01]  /*93d0*/  @!P1 STG.E.U8 desc[UR22][R22.64+0x11], R5 ;  /* 0x0000110516009986 */ /* 0x0001e2000c101116 */
[----:B-1----:R-:W-:Y:S01]  /*93e0*/  F2FP.SATFINITE.E4M3.F32.PACK_AB_MERGE_C R19, RZ, R186, RZ ;  /* 0x000000baff13723e */ /* 0x002fe200048070ff */
[-C--:B------:R-:W-:Y:S01]  /*93f0*/  FMUL R174, R174, R11.reuse ;  /* 0x0000000baeae7220 */ /* 0x080fe20000400000 */
[----:B------:R-:W-:Y:S01]  /*9400*/  ISETP.LT.OR P2, PT, R6, 0x9, !P2 ;  /* 0x000000090600780c */ /* 0x000fe20005741670 */
        /* <DEDUP_REMOVED lines=155> */
[C---:B------:R-:W-:Y:S01]  /*9dc0*/  ISETP.LT.OR P4, PT, R6.reuse, 0x9, !P4 ;  /* 0x000000090600780c */ /* 0x040fe20006781670 */
        /* <DEDUP_REMOVED lines=17> */
[C---:B------:R-:W-:Y:S01]  /*9ee0*/  ISETP.LT.OR P0, PT, R6.reuse, 0x9, !P0 ;  /* 0x000000090600780c */ /* 0x040fe20004701670 */
[-C--:B------:R-:W-:Y:S01]  /*9ef0*/  FMUL R121, R121, R11.reuse ;  /* 0x0000000b79797220 */ /* 0x080fe20000400000 */
[----:B------:R-:W-:Y:S01]  /*9f00*/  ISETP.LT.OR P5, PT, R6, 0x9, !P5 ;  /* 0x000000090600780c */ /* 0x000fe20006fa1670 */
[----:B------:R0:W-:Y:S01]  /*9f10*/  @!P2 STG.E.U8 desc[UR22][R22.64+0x59], R5 ;  /* 0x000059051600a986 */ /* 0x0001e2000c101116 */
[----:B-1----:R-:W-:Y:S01]  /*9f20*/  F2FP.SATFINITE.E4M3.F32.PACK_AB_MERGE_C R19, RZ, R150, RZ ;  /* 0x00000096ff13723e */ /* 0x002fe200048070ff */
[----:B------:R-:W-:Y:S01]  /*9f30*/  FMUL R120, R120, R11 ;  /* 0x0000000b78787220 */ /* 0x000fe20000400000 */
[----:B------:R-:W-:Y:S01]  /*9f40*/  F2FP.SATFINITE.E4M3.F32.PACK_AB_MERGE_C R149, RZ, R149, RZ ;  /* 0x00000095ff95723e */ /* 0x000fe200048070ff */
[----:B------:R-:W-:Y:S01]  /*9f50*/  @!P1 STG.E.U8 desc[UR22][R20.64+0x60], R151 ;  /* 0x0000609714009986 */ /* 0x000fe2000c101116 */
[C---:B------:R-:W-:Y:S01]  /*9f60*/  ISETP.GE.AND P1, PT, R26.reuse, 0x6a, PT ;  /* 0x0000006a1a00780c */ /* 0x040fe20003f26270 */
[----:B------:R-:W-:Y:S01]  /*9f70*/  FMUL R119, R119, R11 ;  /* 0x0000000b77777220 */ /* 0x000fe20000400000 */
[----:B------:R-:W-:Y:S01]  /*9f80*/  F2FP.SATFINITE.E4M3.F32.PACK_AB_MERGE_C R147, RZ, R147, RZ ;  /* 0x00000093ff93723e */ /* 0x000fe200048070ff */
[----:B------:R1:W-:Y:S01]  /*9f90*/  @!P6 STG.E.U8 desc[UR22][R20.64+0x61], R19 ;  /* 0x000061131400e986 */ /* 0x0003e2000c101116 */
[----:B------:R-:W-:Y:S01]  /*9fa0*/  ISETP.GE.AND P6, PT, R26, 0x69, PT ;  /* 0x000000691a00780c */ /* 0x000fe20003fc6270 */
[-C--:B------:R-:W-:Y:S01]  /*9fb0*/  FMUL R118, R118, R11.reuse ;  /* 0x0000000b76767220 */ /* 0x080fe20000400000 */
[C---:B------:R-:W-:Y:S01]  /*9fc0*/  ISETP.LT.OR P4, PT, R6.reuse, 0x1, !P1 ;  /* 0x000000010600780c */ /* 0x040fe20004f81670 */
[----:B------:R-:W-:Y:S01]  /*9fd0*/  @!P0 STG.E.U8 desc[UR22][R22.64+0x60], R149 ;  /* 0x0000609516008986 */ /* 0x000fe2000c101116 */
[----:B------:R-:W-:Y:S01]  /*9fe0*/  ISETP.LT.OR P2, PT, R6, 0x1, !P6 ;  /* 0x000000010600780c */ /* 0x000fe20007741670 */
[-C--:B------:R-:W-:Y:S01]  /*9ff0*/  FMUL R117, R117, R11.reuse ;  /* 0x0000000b75757220 */ /* 0x080fe20000400000 */
[----:B0-----:R-:W-:Y:S01]  /*a000*/  F2FP.SATFINITE.E4M3.F32.PACK_AB_MERGE_C R5, RZ, R148, RZ ;  /* 0x00000094ff05723e */ /* 0x001fe200048070ff */
[-C--:B------:R-:W-:Y:S01]  /*a010*/  FMUL R116, R116, R11.reuse ;  /* 0x0000000b74747220 */ /* 0x080fe20000400000 */
[----:B------:R-:W-:Y:S01]  /*a020*/  ISETP.LT.OR P0, PT, R6, 0x9, !P6 ;  /* 0x000000090600780c */ /* 0x000fe20007701670 */
[-C--:B------:R-:W-:Y:S01]  /*a030*/  FMUL R114, R114, R11.reuse ;  /* 0x0000000b72727220 */ /* 0x080fe20000400000 */
[----:B------:R-:W-:Y:S01]  /*a040*/  ISETP.LT.OR P1, PT, R6, 0x9, !P1 ;  /* 0x000000090600780c */ /* 0x000fe20004f21670 */
[----:B------:R0:W-:Y:S01]  /*a050*/  @!P5 STG.E.U8 desc[UR22][R22.64+0x61], R5 ;  /* 0x000061051600d986 */ /* 0x0001e2000c101116 */
[----:B-1----:R-:W-:Y:S01]  /*a060*/  F2FP.SATFINITE.E4M3.F32.PACK_AB_MERGE_C R19, RZ, R146, RZ ;  /* 0x00000092ff13723e */ /* 0x002fe200048070ff */
[----:B------:R-:W-:Y:S01]  /*a070*/  FMUL R115, R115, R11 ;  /* 0x0000000b73737220 */ /* 0x000fe20000400000 */
[----:B------:R-:W-:Y:S01]  /*a080*/  F2FP.SATFINITE.E4M3.F32.PACK_AB_MERGE_C R145, RZ, R145, RZ ;  /* 0x00000091ff91723e */ /* 0x000fe200048070ff */
[----:B------:R-:W-:Y:S01]  /*a090*/  FMUL R113, R113, R11 ;  /* 0x0000000b71717220 */ /* 0x000fe20000400000 */
[----:B------:R-:W-:Y:S01]  /*a0a0*/  F2FP.SATFINITE.E4M3.F32.PACK_AB_MERGE_C R143, RZ, R143, RZ ;  /* 0x0000008fff8f723e */ /* 0x000fe200048070ff */
[----:B------:R-:W-:Y:S01]  /*a0b0*/  @!P2 STG.E.U8 desc[UR22][R20.64+0x68], R147 ;  /* 0x000068931400a986 */ /* 0x000fe2000c101116 */
[----:B------:R-:W-:Y:S01]  /*a0c0*/  ISETP.GE.AND P2, PT, R26, 0x72, PT ;  /* 0x000000721a00780c */ /* 0x000fe20003f46270 */
[----:B------:R-:W-:Y:S01]  /*a0d0*/  FMUL R112, R112, R11 ;  /* 0x0000000b70707220 */ /* 0x000fe20000400000 */
[----:B------:R-:W-:Y:S01]  /*a0e0*/  F2FP.SATFINITE.E4M3.F32.PACK_AB_MERGE_C R141, RZ, R141, RZ ;  /* 0x0000008dff8d723e */ /* 0x000fe200048070ff */
[----:B------:R1:W-:Y:S01]  /*a0f0*/  @!P4 STG.E.U8 desc[UR22][R20.64+0x69], R19 ;  /* 0x000069131400c986 */ /* 0x0003e2000c101116 */
[----:B------:R-:W-:-:S02]  /*a100*/  ISETP.GE.AND P4, PT, R26, 0x71, PT ;  /* 0x000000711a00780c */ /* 0x000fc40003f86270 */
[C---:B------:R-:W-:Y:S01]  /*a110*/  ISETP.LT.OR P6, PT, R6.reuse, 0x1, !P2 ;  /* 0x000000010600780c */ /* 0x040fe200057c1670 */
[----:B------:R-:W-:Y:S01]  /*a120*/  @!P0 STG.E.U8 desc[UR22][R22.64+0x68], R145 ;  /* 0x0000689116008986 */ /* 0x000fe2000c101116 */
[C---:B------:R-:W-:Y:S02]  /*a130*/  ISETP.LT.OR P5, PT, R6.reuse, 0x1, !P4 ;  /* 0x000000010600780c */ /* 0x040fe400067a1670 */
[----:B------:R-:W-:Y:S02]  /*a140*/  ISETP.LT.OR P4, PT, R6, 0x9, !P4 ;  /* 0x000000090600780c */ /* 0x000fe40006781670 */
[----:B0-----:R-:W-:Y:S02]  /*a150*/  F2FP.SATFINITE.E4M3.F32.PACK_AB_MERGE_C R5, RZ, R144, RZ ;  /* 0x00000090ff05723e */ /* 0x001fe400048070ff */
[C---:B------:R-:W-:Y:S02]  /*a160*/  ISETP.GE.AND P0, PT, R26.reuse, 0x7a, PT ;  /* 0x0000007a1a00780c */ /* 0x040fe40003f06270 */
[----:B-1----:R-:W-:Y:S01]  /*a170*/  F2FP.SATFINITE.E4M3.F32.PACK_AB_MERGE_C R19, RZ, R142, RZ ;  /* 0x0000008eff13723e */ /* 0x002fe200048070ff */
[----:B------:R0:W-:Y:S01]  /*a180*/  @!P1 STG.E.U8 desc[UR22][R22.64+0x69], R5 ;  /* 0x0000690516009986 */ /* 0x0001e2000c101116 */
[----:B------:R-:W-:-:S02]  /*a190*/  ISETP.GE.AND P1, PT, R26, 0x79, PT ;  /* 0x000000791a00780c */ /* 0x000fc40003f26270 */
[C---:B------:R-:W-:Y:S01]  /*a1a0*/  ISETP.LT.OR P2, PT, R6.reuse, 0x9, !P2 ;  /* 0x000000090600780c */ /* 0x040fe20005741670 */
[----:B------:R-:W-:Y:S01]  /*a1b0*/  @!P5 STG.E.U8 desc[UR22][R20.64+0x70], R143 ;  /* 0x0000708f1400d986 */ /* 0x000fe2000c101116 */
[C---:B------:R-:W-:Y:S02]  /*a1c0*/  ISETP.LT.OR P5, PT, R6.reuse, 0x1, !P0 ;  /* 0x000000010600780c */ /* 0x040fe400047a1670 */
[----:B------:R-:W-:Y:S01]  /*a1d0*/  F2FP.SATFINITE.E4M3.F32.PACK_AB_MERGE_C R139, RZ, R139, RZ ;  /* 0x0000008bff8b723e */ /* 0x000fe200048070ff */
[----:B------:R1:W-:Y:S01]  /*a1e0*/  @!P6 STG.E.U8 desc[UR22][R20.64+0x71], R19 ;  /* 0x000071131400e986 */ /* 0x0003e2000c101116 */
[----:B------:R-:W-:Y:S02]  /*a1f0*/  F2FP.SATFINITE.E4M3.F32.PACK_AB_MERGE_C R137, RZ, R137, RZ ;  /* 0x00000089ff89723e */ /* 0x000fe400048070ff */
[C---:B------:R-:W-:Y:S01]  /*a200*/  ISETP.LT.OR P0, PT, R6.reuse, 0x9, !P0 ;  /* 0x000000090600780c */ /* 0x040fe20004701670 */
[----:B------:R-:W-:Y:S01]  /*a210*/  @!P4 STG.E.U8 desc[UR22][R22.64+0x70], R141 ;  /* 0x0000708d1600c986 */ /* 0x000fe2000c101116 */
[----:B------:R-:W-:-:S02]  /*a220*/  ISETP.LT.OR P4, PT, R6, 0x1, !P1 ;  /* 0x000000010600780c */ /* 0x000fc40004f81670 */
[----:B------:R-:W-:Y:S02]  /*a230*/  ISETP.LT.OR P1, PT, R6, 0x9, !P1 ;  /* 0x000000090600780c */ /* 0x000fe40004f21670 */
[----:B0-----:R-:W-:Y:S02]  /*a240*/  F2FP.SATFINITE.E4M3.F32.PACK_AB_MERGE_C R5, RZ, R140, RZ ;  /* 0x0000008cff05723e */ /* 0x001fe400048070ff */
[----:B------:R-:W-:Y:S02]  /*a250*/  F2FP.SATFINITE.E4M3.F32.PACK_AB_MERGE_C R25, RZ, R136, RZ ;  /* 0x00000088ff19723e */ /* 0x000fe400048070ff */
[----:B-1----:R-:W-:Y:S01]  /*a260*/  F2FP.SATFINITE.E4M3.F32.PACK_AB_MERGE_C R19, RZ, R138, RZ ;  /* 0x0000008aff13723e */ /* 0x002fe200048070ff */
[----:B------:R0:W-:Y:S01]  /*a270*/  @!P2 STG.E.U8 desc[UR22][R22.64+0x71], R5 ;  /* 0x000071051600a986 */ /* 0x0001e2000c101116 */
[----:B------:R-:W-:Y:S02]  /*a280*/  ISETP.GE.AND P2, PT, R26, 0x81, PT ;  /* 0x000000811a00780c */ /* 0x000fe40003f46270 */
[----:B------:R-:W-:Y:S01]  /*a290*/  F2FP.SATFINITE.E4M3.F32.PACK_AB_MERGE_C R135, RZ, R135, RZ ;  /* 0x00000087ff87723e */ /* 0x000fe200048070ff */
[----:B------:R-:W-:Y:S01]  /*a2a0*/  @!P4 STG.E.U8 desc[UR22][R20.64+0x78], R139 ;  /* 0x0000788b1400c986 */ /* 0x000fe2000c101116 */
[----:B------:R-:W-:-:S02]  /*a2b0*/  ISETP.LT.OR P4, PT, R6, 0x1, !P2 ;  /* 0x000000010600780c */ /* 0x000fc40005781670 */
[----:B------:R-:W-:Y:S01]  /*a2c0*/  ISETP.LT.OR P2, PT, R6, 0x9, !P2 ;  /* 0x000000090600780c */ /* 0x000fe20005741670 */
[----:B------:R1:W-:Y:S01]  /*a2d0*/  @!P5 STG.E.U8 desc[UR22][R20.64+0x79], R19 ;  /* 0x000079131400d986 */ /* 0x0003e2000c101116 */
[----:B------:R-:W-:Y:S02]  /*a2e0*/  F2FP.SATFINITE.E4M3.F32.PACK_AB_MERGE_C R133, RZ, R133, RZ ;  /* 0x00000085ff85723e */ /* 0x000fe400048070ff */
[----:B------:R-:W-:Y:S01]  /*a2f0*/  F2FP.SATFINITE.E4M3.F32.PACK_AB_MERGE_C R131, RZ, R131, RZ ;  /* 0x00000083ff83723e */ /* 0x000fe200048070ff */
[----:B------:R-:W-:Y:S01]  /*a300*/  @!P1 STG.E.U8 desc[UR22][R22.64+0x78], R137 ;  /* 0x0000788916009986 */ /* 0x000fe2000c101116 */
[----:B------:R-:W-:Y:S02]  /*a310*/  ISETP.GE.AND P1, PT, R26, 0x82, PT ;  /* 0x000000821a00780c */ /* 0x000fe40003f26270 */
[----:B0-----:R-:W-:Y:S01]  /*a320*/  F2FP.SATFINITE.E4M3.F32.PACK_AB_MERGE_C R5, RZ, R134, RZ ;  /* 0x00000086ff05723e */ /* 0x001fe200048070ff */
[----:B------:R0:W-:Y:S01]  /*a330*/  @!P0 STG.E.U8 desc[UR22][R22.64+0x79], R25 ;  /* 0x0000791916008986 */ /* 0x0001e2000c101116 */
[----:B------:R-:W-:-:S02]  /*a340*/  ISETP.LT.OR P5, PT, R6, 0x1, !P1 ;  /* 0x000000010600780c */ /* 0x000fc40004fa1670 */
[----:B------:R-:W-:Y:S01]  /*a350*/  ISETP.LT.OR P1, PT, R6, 0x9, !P1 ;  /* 0x000000090600780c */ /* 0x000fe20004f21670 */
[----:B------:R-:W-:Y:S01]  /*a360*/  @!P4 STG.E.U8 desc[UR22][R20.64+0x80], R135 ;  /* 0x000080871400c986 */ /* 0x000fe2000c101116 */
[C---:B------:R-:W-:Y:S02]  /*a370*/  ISETP.GE.AND P4, PT, R26.reuse, 0x8a, PT ;  /* 0x0000008a1a00780c */ /* 0x040fe40003f86270 */
[----:B------:R-:W-:Y:S02]  /*a380*/  ISETP.GE.AND P0, PT, R26, 0x89, PT ;  /* 0x000000891a00780c */ /* 0x000fe40003f06270 */
[----:B-1----:R-:W-:Y:S02]  /*a390*/  F2FP.SATFINITE.E4M3.F32.PACK_AB_MERGE_C R19, RZ, R132, RZ ;  /* 0x00000084ff13723e */ /* 0x002fe400048070ff */
[C---:B------:R-:W-:Y:S02]  /*a3a0*/  ISETP.LT.OR P6, PT, R6.reuse, 0x1, !P0 ;  /* 0x000000010600780c */ /* 0x040fe400047c1670 */
[C---:B------:R-:W-:Y:S01]  /*a3b0*/  ISETP.LT.OR P0, PT, R6.reuse, 0x9, !P0 ;  /* 0x000000090600780c */ /* 0x040fe20004701670 */
[----:B------:R1:W-:Y:S01]  /*a3c0*/  @!P5 STG.E.U8 desc[UR22][R20.64+0x81], R5 ;  /* 0x000081051400d986 */ /* 0x0003e2000c101116 */
[----:B------:R-:W-:-:S02]  /*a3d0*/  ISETP.LT.OR P5, PT, R6, 0x9, !P4 ;  /* 0x000000090600780c */ /* 0x000fc400067a1670 */
[----:B------:R-:W-:Y:S01]  /*a3e0*/  F2FP.SATFINITE.E4M3.F32.PACK_AB_MERGE_C R129, RZ, R129, RZ ;  /* 0x00000081ff81723e */ /* 0x000fe200048070ff */
[----:B------:R-:W-:Y:S01]  /*a3f0*/  @!P2 STG.E.U8 desc[UR22][R22.64+0x80], R133 ;  /* 0x000080851600a986 */ /* 0x000fe2000c101116 */
[----:B------:R-:W-:Y:S02]  /*a400*/  ISETP.LT.OR P2, PT, R6, 0x1, !P4 ;  /* 0x000000010600780c */ /* 0x000fe40006741670 */
[C---:B------:R-:W-:Y:S01]  /*a410*/  ISETP.GE.AND P4, PT, R26.reuse, 0x92, PT ;  /* 0x000000921a00780c */ /* 0x040fe20003f86270 */
[----:B------:R2:W-:Y:S01]  /*a420*/  @!P1 STG.E.U8 desc[UR22][R22.64+0x81], R19 ;  /* 0x0000811316009986 */ /* 0x0005e2000c101116 */
[----:B------:R-:W-:Y:S02]  /*a430*/  ISETP.GE.AND P1, PT, R26, 0x91, PT ;  /* 0x000000911a00780c */ /* 0x000fe40003f26270 */
[----:B0-----:R-:W-:Y:S01]  /*a440*/  F2FP.SATFINITE.E4M3.F32.PACK_AB_MERGE_C R25, RZ, R126, RZ ;  /* 0x0000007eff19723e */ /* 0x001fe200048070ff */
[----:B------:R-:W-:Y:S01]  /*a450*/  @!P6 STG.E.U8 desc[UR22][R20.64+0x88], R131 ;  /* 0x000088831400e986 */ /* 0x000fe2000c101116 */
[----:B-1----:R-:W-:-:S02]  /*a460*/  F2FP.SATFINITE.E4M3.F32.PACK_AB_MERGE_C R5, RZ, R130, RZ ;  /* 0x00000082ff05723e */ /* 0x002fc400048070ff */
[C---:B------:R-:W-:Y:S02]  /*a470*/  ISETP.LT.OR P6, PT, R6.reuse, 0x1, !P1 ;  /* 0x000000010600780c */ /* 0x040fe40004fc1670 */
[----:B------:R-:W-:Y:S01]  /*a480*/  F2FP.SATFINITE.E4M3.F32.PACK_AB_MERGE_C R127, RZ, R127, RZ ;  /* 0x0000007fff7f723e */ /* 0x000fe200048070ff */
[----:B------:R0:W-:Y:S01]  /*a490*/  @!P2 STG.E.U8 desc[UR22][R20.64+0x89], R5 ;  /* 0x000089051400a986 */ /* 0x0001e2000c101116 */
[C---:B------:R-:W-:Y:S02]  /*a4a0*/  ISETP.LT.OR P2, PT, R6.reuse, 0x1, !P4 ;  /* 0x000000010600780c */ /* 0x040fe40006741670 */
[----:B--2---:R-:W-:Y:S01]  /*a4b0*/  F2FP.SATFINITE.E4M3.F32.PACK_AB_MERGE_C R19, RZ, R128, RZ ;  /* 0x00000080ff13723e */ /* 0x004fe200048070ff */
[----:B------:R-:W-:Y:S01]  /*a4c0*/  @!P0 STG.E.U8 desc[UR22][R22.64+0x88], R129 ;  /* 0x0000888116008986 */ /* 0x000fe2000c101116 */
[----:B------:R-:W-:Y:S02]  /*a4d0*/  ISETP.LT.OR P1, PT, R6, 0x9, !P1 ;  /* 0x000000090600780c */ /* 0x000fe40004f21670 */
[----:B------:R-:W-:Y:S01]  /*a4e0*/  ISETP.GE.AND P0, PT, R26, 0x99, PT ;  /* 0x000000991a00780c */ /* 0x000fe20003f06270 */
[----:B------:R1:W-:Y:S01]  /*a4f0*/  @!P5 STG.E.U8 desc[UR22][R22.64+0x89], R19 ;  /* 0x000089131600d986 */ /* 0x0003e2000c101116 */
[----:B------:R-:W-:-:S02]  /*a500*/  ISETP.LT.OR P5, PT, R6, 0x9, !P4 ;  /* 0x000000090600780c */ /* 0x000fc400067a1670 */
[----:B------:R-:W-:Y:S01]  /*a510*/  ISETP.GE.AND P4, PT, R26, 0x9a, PT ;  /* 0x0000009a1a00780c */ /* 0x000fe20003f86270 */
[----:B------:R-:W-:Y:S01]  /*a520*/  @!P6 STG.E.U8 desc[UR22][R20.64+0x90], R127 ;  /* 0x0000907f1400e986 */ /* 0x000fe2000c101116 */
[C---:B------:R-:W-:Y:S02]  /*a530*/  ISETP.LT.OR P6, PT, R6.reuse, 0x1, !P0 ;  /* 0x000000010600780c */ /* 0x040fe400047c1670 */
[----:B------:R-:W-:Y:S01]  /*a540*/  F2FP.SATFINITE.E4M3.F32.PACK_AB_MERGE_C R125, RZ, R125, RZ ;  /* 0x0000007dff7d723e */ /* 0x000fe200048070ff */
[----:B------:R-:W-:Y:S01]  /*a550*/  @!P2 STG.E.U8 desc[UR22][R20.64+0x91], R25 ;  /* 0x000091191400a986 */ /* 0x000fe2000c101116 */
[----:B------:R-:W-:Y:S02]  /*a560*/  ISETP.LT.OR P2, PT, R6, 0x1, !P4 ;  /* 0x000000010600780c */ /* 0x000fe40006741670 */
[----:B0-----:R-:W-:Y:S01]  /*a570*/  F2FP.SATFINITE.E4M3.F32.PACK_AB_MERGE_C R5, RZ, R124, RZ ;  /* 0x0000007cff05723e */ /* 0x001fe200048070ff */
[----:B------:R-:W-:Y:S01]  /*a580*/  @!P1 STG.E.U8 desc[UR22][R22.64+0x90], R125 ;  /* 0x0000907d16009986 */ /* 0x000fe2000c101116 */
[----:B-1----:R-:W-:-:S02]  /*a590*/  F2FP.SATFINITE.E4M3.F32.PACK_AB_MERGE_C R19, RZ, R122, RZ ;  /* 0x0000007aff13723e */ /* 0x002fc400048070ff */
[----:B------:R-:W-:Y:S01]  /*a5a0*/  F2FP.SATFINITE.E4M3.F32.PACK_AB_MERGE_C R123, RZ, R123, RZ ;  /* 0x0000007bff7b723e */ /* 0x000fe200048070ff */
[----:B------:R0:W-:Y:S01]  /*a5b0*/  @!P5 STG.E.U8 desc[UR22][R22.64+0x91], R5 ;  /* 0x000091051600d986 */ /* 0x0001e2000c101116 */
[C---:B------:R-:W-:Y:S02]  /*a5c0*/  ISETP.LT.OR P0, PT, R6.reuse, 0x9, !P0 ;  /* 0x000000090600780c */ /* 0x040fe40004701670 */
[----:B------:R-:W-:Y:S01]  /*a5d0*/  ISETP.LT.OR P1, PT, R6, 0x9, !P4 ;  /* 0x000000090600780c */ /* 0x000fe20006721670 */
[----:B------:R-:W-:Y:S01]  /*a5e0*/  @!P6 STG.E.U8 desc[UR22][R20.64+0x98], R123 ;  /* 0x0000987b1400e986 */ /* 0x000fe2000c101116 */
[C---:B------:R-:W-:Y:S02]  /*a5f0*/  ISETP.GE.AND P4, PT, R26.reuse, 0xa2, PT ;  /* 0x000000a21a00780c */ /* 0x040fe40003f86270 */
[----:B------:R-:W-:Y:S01]  /*a600*/  F2FP.SATFINITE.E4M3.F32.PACK_AB_MERGE_C R121, RZ, R121, RZ ;  /* 0x00000079ff79723e */ /* 0x000fe200048070ff */
[----:B------:R1:W-:Y:S01]  /*a610*/  @!P2 STG.E.U8 desc[UR22][R20.64+0x99], R19 ;  /* 0x000099131400a986 */ /* 0x0003e2000c101116 */
[----:B------:R-:W-:-:S02]  /*a620*/  ISETP.GE.AND P2, PT, R26, 0xa1, PT ;  /* 0x000000a11a00780c */ /* 0x000fc40003f46270 */
[C---:B------:R-:W-:Y:S02]  /*a630*/  ISETP.LT.OR P6, PT, R6.reuse, 0x1, !P4 ;  /* 0x000000010600780c */ /* 0x040fe400067c1670 */
[C---:B------:R-:W-:Y:S01]  /*a640*/  ISETP.LT.OR P5, PT, R6.reuse, 0x1, !P2 ;  /* 0x000000010600780c */ /* 0x040fe200057a1670 */
[----:B------:R-:W-:Y:S01]  /*a650*/  @!P0 STG.E.U8 desc[UR22][R22.64+0x98], R121 ;  /* 0x0000987916008986 */ /* 0x000fe2000c101116 */
[----:B0-----:R-:W-:Y:S02]  /*a660*/  F2FP.SATFINITE.E4M3.F32.PACK_AB_MERGE_C R5, RZ, R120, RZ ;  /* 0x00000078ff05723e */ /* 0x001fe400048070ff */
[----:B------:R-:W-:Y:S02]  /*a670*/  F2FP.SATFINITE.E4M3.F32.PACK_AB_MERGE_C R119, RZ, R119, RZ ;  /* 0x00000077ff77723e */ /* 0x000fe400048070ff */
[----:B------:R-:W-:Y:S01]  /*a680*/  ISETP.LT.OR P0, PT, R6, 0x9, !P2 ;  /* 0x000000090600780c */ /* 0x000fe20005701670 */
[----:B------:R0:W-:Y:S01]  /*a690*/  @!P1 STG.E.U8 desc[UR22][R22.64+0x99], R5 ;  /* 0x0000990516009986 */ /* 0x0001e2000c101116 */
[----:B-1----:R-:W-:-:S02]  /*a6a0*/  F2FP.SATFINITE.E4M3.F32.PACK_AB_MERGE_C R19, RZ, R118, RZ ;  /* 0x00000076ff13723e */ /* 0x002fc400048070ff */
[C---:B------:R-:W-:Y:S02]  /*a6b0*/  ISETP.GE.AND P1, PT, R26.reuse, 0xaa, PT ;  /* 0x000000aa1a00780c */ /* 0x040fe40003f26270 */
[----:B------:R-:W-:Y:S01]  /*a6c0*/  ISETP.GE.AND P2, PT, R26, 0xa9, PT ;  /* 0x000000a91a00780c */ /* 0x000fe20003f46270 */
[----:B------:R-:W-:Y:S01]  /*a6d0*/  @!P5 STG.E.U8 desc[UR22][R20.64+0xa0], R119 ;  /* 0x0000a0771400d986 */ /* 0x000fe2000c101116 */
[C---:B------:R-:W-:Y:S02]  /*a6e0*/  ISETP.LT.OR P4, PT, R6.reuse, 0x9, !P4 ;  /* 0x000000090600780c */ /* 0x040fe40006781670 */
[C---:B------:R-:W-:Y:S01]  /*a6f0*/  ISETP.LT.OR P5, PT, R6.reuse, 0x1, !P2 ;  /* 0x000000010600780c */ /* 0x040fe200057a1670 */
[----:B------:R1:W-:Y:S01]  /*a700*/  @!P6 STG.E.U8 desc[UR22][R20.64+0xa1], R19 ;  /* 0x0000a1131400e986 */ /* 0x0003e2000c101116 */
[C---:B------:R-:W-:Y:S02]  /*a710*/  ISETP.LT.OR P6, PT, R6.reuse, 0x1, !P1 ;  /* 0x000000010600780c */ /* 0x040fe40004fc1670 */
[----:B------:R-:W-:-:S02]  /*a720*/  ISETP.LT.OR P2, PT, R6, 0x9, !P2 ;  /* 0x000000090600780c */ /* 0x000fc40005741670 */
[----:B------:R-:W-:Y:S02]  /*a730*/  ISETP.LT.OR P1, PT, R6, 0x9, !P1 ;  /* 0x000000090600780c */ /* 0x000fe40004f21670 */
[----:B------:R-:W-:Y:S02]  /*a740*/  F2FP.SATFINITE.E4M3.F32.PACK_AB_MERGE_C R117, RZ, R117, RZ ;  /* 0x00000075ff75723e */ /* 0x000fe400048070ff */
[----:B0-----:R-:W-:Y:S02]  /*a750*/  F2FP.SATFINITE.E4M3.F32.PACK_AB_MERGE_C R5, RZ, R116, RZ ;  /* 0x00000074ff05723e */ /* 0x001fe400048070ff */
[----:B------:R-:W-:Y:S01]  /*a760*/  F2FP.SATFINITE.E4M3.F32.PACK_AB_MERGE_C R115, RZ, R115, RZ ;  /* 0x00000073ff73723e */ /* 0x000fe200048070ff */
[----:B------:R0:W-:Y:S01]  /*a770*/  @!P0 STG.E.U8 desc[UR22][R22.64+0xa0], R117 ;  /* 0x0000a07516008986 */ /* 0x0001e2000c101116 */
[----:B-1----:R-:W-:Y:S02]  /*a780*/  F2FP.SATFINITE.E4M3.F32.PACK_AB_MERGE_C R19, RZ, R114, RZ ;  /* 0x00000072ff13723e */ /* 0x002fe400048070ff */
[----:B------:R-:W-:Y:S01]  /*a790*/  F2FP.SATFINITE.E4M3.F32.PACK_AB_MERGE_C R113, RZ, R113, RZ ;  /* 0x00000071ff71723e */ /* 0x000fe200048070ff */
[----:B------:R0:W-:Y:S01]  /*a7a0*/  @!P4 STG.E.U8 desc[UR22][R22.64+0xa1], R5 ;  /* 0x0000a1051600c986 */ /* 0x0001e2000c101116 */
[----:B------:R-:W-:-:S03]  /*a7b0*/  F2FP.SATFINITE.E4M3.F32.PACK_AB_MERGE_C R25, RZ, R112, RZ ;  /* 0x00000070ff19723e */ /* 0x000fc600048070ff */
[----:B------:R0:W-:Y:S04]  /*a7c0*/  @!P6 STG.E.U8 desc[UR22][R20.64+0xa9], R19 ;  /* 0x0000a9131400e986 */ /* 0x0001e8000c101116 */
[----:B------:R0:W-:Y:S04]  /*a7d0*/  @!P5 STG.E.U8 desc[UR22][R20.64+0xa8], R115 ;  /* 0x0000a8731400d986 */ /* 0x0001e8000c101116 */
[----:B------:R0:W-:Y:S04]  /*a7e0*/  @!P2 STG.E.U8 desc[UR22][R22.64+0xa8], R113 ;  /* 0x0000a8711600a986 */ /* 0x0001e8000c101116 */
[----:B------:R0:W-:Y:S02]  /*a7f0*/  @!P1 STG.E.U8 desc[UR22][R22.64+0xa9], R25 ;  /* 0x0000a91916009986 */ /* 0x0001e4000c101116 */
.L_x_218:
[----:B------:R-:W-:Y:S05]  /*a800*/  BSYNC B0 ;  /* 0x0000000000007941 */ /* 0x000fea0003800000 */
.L_x_40:
[C---:B------:R-:W-:Y:S01]  /*a810*/  LEA R2, P0, R8.reuse, R2, 0x1 ;  /* 0x0000000208027211 */ /* 0x040fe200078008ff */
[----:B------:R-:W-:Y:S01]  /*a820*/  ULDC.64 UR12, c[0x0][0x650] ;  /* 0x00019400000c7ab9 */ /* 0x000fe20000000a00 */
[----:B-----5:R-:W-:Y:S01]  /*a830*/  IMAD.U32 R4, RZ, RZ, UR10 ;  /* 0x0000000aff047e24 */ /* 0x020fe2000f8e00ff */
[----:B0-23--:R-:W-:Y:S01]  /*a840*/  PRMT R18, RZ, 0x7610, R18 ;  /* 0x00007610ff127816 */ /* 0x00dfe20000000012 */
[----:B------:R-:W-:Y:S01]  /*a850*/  IMAD.MOV.U32 R6, RZ, RZ, -0x1 ;  /* 0xffffffffff067424 */ /* 0x000fe200078e00ff */
[----:B------:R-:W-:Y:S01]  /*a860*/  LEA.HI.X R3, R8, R3, R0, 0x1, P0 ;  /* 0x0000000308037211 */ /* 0x000fe200000f0c00 */
[----:B------:R0:W-:Y:S01]  /*a870*/  SYNCS.ARRIVE.TRANS64.A1T0 RZ, [R4+UR18], RZ ;  /* 0x000000ff04ff79a7 */ /* 0x0001e20008100012 */
[----:B------:R-:W-:Y:S01]  /*a880*/  ISETP.GE.U32.AND P0, PT, R2, UR12, PT ;  /* 0x0000000c02007c0c */ /* 0x000fe2000bf06070 */
[----:B------:R-:W-:-:S03]  /*a890*/  IMAD.MOV.U32 R5, RZ, RZ, -0x1 ;  /* 0xffffffffff057424 */ /* 0x000fc600078e00ff */
[----:B------:R-:W-:Y:S01]  /*a8a0*/  ISETP.GE.U32.AND.EX P0, PT, R3, UR13, PT, P0 ;  /* 0x0000000d03007c0c */ /* 0x000fe2000bf06100 */
[----:B0-----:R-:W-:-:S12]  /*a8b0*/  IMAD.MOV.U32 R4, RZ, RZ, -0x1 ;  /* 0xffffffffff047424 */ /* 0x001fd800078e00ff */
[----:B------:R-:W-:Y:S05]  /*a8c0*/  @P0 BRA `(.L_x_219) ;  /* 0x0000000400600947 */ /* 0x000fea0003800000 */
[----:B------:R-:W0:Y:S01]  /*a8d0*/  S2R R28, SR_CTAID.X ;  /* 0x00000000001c7919 */ /* 0x000e220000002500 */
[----:B------:R-:W2:Y:S01]  /*a8e0*/  LDC.64 R22, c[0x0][0x628] ;  /* 0x00018a00ff167b82 */ /* 0x000ea20000000a00 */
[----:B------:R-:W-:Y:S01]  /*a8f0*/  ULDC UR6, c[0x0][0x150] ;  /* 0x0000540000067ab9 */ /* 0x000fe20000000800 */
[----:B-1--4-:R-:W-:Y:S01]  /*a900*/  IMAD.MOV.U32 R20, RZ, RZ, R2 ;  /* 0x000000ffff147224 */ /* 0x012fe200078e0002 */
[----:B------:R-:W1:Y:S01]  /*a910*/  S2R R30, SR_CTAID.Y ;  /* 0x00000000001e7919 */ /* 0x000e620000002600 */
[----:B------:R-:W-:-:S04]  /*a920*/  IMAD.MOV.U32 R21, RZ, RZ, R3 ;  /* 0x000000ffff157224 */ /* 0x000fc800078e0003 */
[----:B------:R-:W3:Y:S08]  /*a930*/  LDC R31, c[0x0][0x144] ;  /* 0x00005100ff1f7b82 */ /* 0x000ef00000000800 */
[----:B------:R-:W4:Y:S08]  /*a940*/  LDC R6, c[0x0][0x630] ;  /* 0x00018c00ff067b82 */ /* 0x000f300000000800 */
[----:B------:R-:W1:Y:S01]  /*a950*/  LDC.64 R26, c[0x0][0x620] ;  /* 0x00018800ff1a7b82 */ /* 0x000e620000000a00 */
[----:B--2---:R-:W-:-:S04]  /*a960*/  ISETP.NE.U32.AND P0, PT, R22, RZ, PT ;  /* 0x000000ff1600720c */ /* 0x004fc80003f05070 */
[----:B------:R-:W-:Y:S02]  /*a970*/  ISETP.NE.AND.EX P0, PT, R23, RZ, PT, P0 ;  /* 0x000000ff1700720c */ /* 0x000fe40003f05300 */
[----:B0-----:R-:W-:-:S05]  /*a980*/  I2FP.F32.U32 R4, R28 ;  /* 0x0000001c00047245 */ /* 0x001fca0000201000 */
[----:B------:R-:W-:-:S04]  /*a990*/  FMUL R4, R4, UR6 ;  /* 0x0000000604047c20 */ /* 0x000fc80008400000 */
[----:B------:R0:W2:Y:S02]  /*a9a0*/  F2I.U32.TRUNC.NTZ R29, R4 ;  /* 0x00000004001d7305 */ /* 0x0000a4000020f000 */
[----:B---34-:R-:W-:Y:S05]  /*a9b0*/  @!P0 BRA `(.L_x_220) ;  /* 0x0000000000288947 */ /* 0x018fea0003800000 */
[----:B------:R-:W3:Y:S02]  /*a9c0*/  LDC R5, c[0x0][0x634] ;  /* 0x00018d00ff057b82 */ /* 0x000ee40000000800 */
[----:B---3--:R-:W-:-:S05]  /*a9d0*/  IADD3 R21, P0, R2, R5, RZ ;  /* 0x0000000502157210 */ /* 0x008fca0007f1e0ff */
[----:B------:R-:W-:-:S04]  /*a9e0*/  IMAD.X R25, RZ, RZ, R3, P0 ;  /* 0x000000ffff197224 */ /* 0x000fc800000e0603 */
[----:B0-----:R-:W-:-:S04]  /*a9f0*/  IMAD.WIDE.U32 R4, R25, R22, RZ ;  /* 0x0000001619047225 */ /* 0x001fc800078e00ff */
[----:B------:R-:W-:-:S04]  /*aa00*/  IMAD.WIDE.U32 R18, P0, R21, R23, R4 ;  /* 0x0000001715127225 */ /* 0x000fc80007800004 */
[----:B------:R-:W-:-:S04]  /*aa10*/  IMAD.WIDE.U32 R4, R21, R22, RZ ;  /* 0x0000001615047225 */ /* 0x000fc800078e00ff */
[----:B------:R-:W-:Y:S01]  /*aa20*/  IMAD.X R21, RZ, RZ, RZ, P0 ;  /* 0x000000ffff157224 */ /* 0x000fe200000e06ff */
[----:B------:R-:W-:Y:S01]  /*aa30*/  IADD3 RZ, P0, R5, R18, RZ ;  /* 0x0000001205ff7210 */ /* 0x000fe20007f1e0ff */
[----:B------:R-:W-:-:S04]  /*aa40*/  IMAD.MOV.U32 R20, RZ, RZ, R19 ;  /* 0x000000ffff147224 */ /* 0x000fc800078e0013 */
[----:B------:R-:W-:-:S08]  /*aa50*/  IMAD.WIDE.U32.X R20, R25, R23, R20, P0 ;  /* 0x0000001719147225 */ /* 0x000fd000000e0414 */
.L_x_220:
[-CC-:B------:R-:W-:Y:S01]  /*aa60*/  SHF.R.U64 R24, R20, R6.reuse, R21.reuse ;  /* 0x0000000614187219 */ /* 0x180fe20000001215 */
[----:B------:R-:W3:Y:S01]  /*aa70*/  LDC.64 R34, c[0x0][0x640] ;  /* 0x00019000ff227b82 */ /* 0x000ee20000000a00 */
[----:B0-----:R-:W-:Y:S01]  /*aa80*/  SHF.R.U32.HI R4, RZ, R6, R21 ;  /* 0x00000006ff047219 */ /* 0x001fe20000011615 */
[----:B--2---:R-:W-:Y:S01]  /*aa90*/  IMAD.MOV R29, RZ, RZ, -R29 ;  /* 0x000000ffff1d7224 */ /* 0x004fe200078e0a1d */
[----:B------:R-:W-:Y:S01]  /*aaa0*/  IADD3 R19, P0, RZ, -R24, RZ ;  /* 0x80000018ff137210 */ /* 0x000fe20007f1e0ff */
[----:B------:R-:W-:Y:S01]  /*aab0*/  ULDC UR6, c[0x0][0x154] ;  /* 0x0000550000067ab9 */ /* 0x000fe20000000800 */
[----:B------:R-:W-:Y:S02]  /*aac0*/  IMAD.MOV.U32 R21, RZ, RZ, 0x1 ;  /* 0x00000001ff157424 */ /* 0x000fe400078e00ff */
[----:B------:R-:W-:Y:S01]  /*aad0*/  IMAD R29, R31, R29, R28 ;  /* 0x0000001d1f1d7224 */ /* 0x000fe200078e021c */
[----:B------:R-:W0:Y:S01]  /*aae0*/  LDC R18, c[0x0][0x618] ;  /* 0x00018600ff127b82 */ /* 0x000e220000000800 */
[----:B------:R-:W-:-:S04]  /*aaf0*/  IMAD.X R5, RZ, RZ, ~R4, P0 ;  /* 0x000000ffff057224 */ /* 0x000fc800000e0e04 */
[-C--:B-1----:R-:W-:Y:S02]  /*ab00*/  IMAD R6, R5, R26.reuse, RZ ;  /* 0x0000001a05067224 */ /* 0x082fe400078e02ff */
[C---:B------:R-:W-:Y:S01]  /*ab10*/  IMAD.WIDE.U32 R4, R19.reuse, R26, R2 ;  /* 0x0000001a13047225 */ /* 0x040fe200078e0002 */
[----:B------:R-:W1:Y:S03]  /*ab20*/  LDC R20, c[0x0][0x608] ;  /* 0x00018200ff147b82 */ /* 0x000e660000000800 */
[----:B------:R-:W-:Y:S01]  /*ab30*/  IMAD R19, R19, R27, R6 ;  /* 0x0000001b13137224 */ /* 0x000fe200078e0206 */
[----:B------:R-:W-:-:S03]  /*ab40*/  I2FP.F32.U32 R6, R30 ;  /* 0x0000001e00067245 */ /* 0x000fc60000201000 */
[----:B------:R-:W-:Y:S01]  /*ab50*/  IMAD.IADD R5, R5, 0x1, R19 ;  /* 0x0000000105057824 */ /* 0x000fe200078e0213 */
[----:B------:R-:W2:Y:S01]  /*ab60*/  LDC R32, c[0x0][0x658] ;  /* 0x00019600ff207b82 */ /* 0x000ea20000000800 */
[----:B---3--:R-:W-:Y:S01]  /*ab70*/  ISETP.NE.U32.AND P0, PT, R34, RZ, PT ;  /* 0x000000ff2200720c */ /* 0x008fe20003f05070 */
[----:B------:R-:W-:-:S03]  /*ab80*/  IMAD.MOV.U32 R19, RZ, RZ, -0x1 ;  /* 0xffffffffff137424 */ /* 0x000fc600078e00ff */
[----:B------:R-:W-:-:S03]  /*ab90*/  ISETP.NE.AND.EX P0, PT, R35, RZ, PT, P0 ;  /* 0x000000ff2300720c */ /* 0x000fc60003f05300 */
[----:B------:R-:W3:Y:S01]  /*aba0*/  LDC R27, c[0x0][0x148] ;  /* 0x00005200ff1b7b82 */ /* 0x000ee20000000800 */
[-CC-:B0-----:R-:W-:Y:S02]  /*abb0*/  SHF.R.U64 R22, R4, R18.reuse, R5.reuse ;  /* 0x0000001204167219 */ /* 0x181fe40000001205 */
[----:B------:R-:W-:Y:S01]  /*abc0*/  SHF.R.U32.HI R5, RZ, R18, R5 ;  /* 0x00000012ff057219 */ /* 0x000fe20000011605 */
[----:B------:R-:W-:-:S04]  /*abd0*/  FMUL R18, R6, UR6 ;  /* 0x0000000606127c20 */ /* 0x000fc80008400000 */
[----:B------:R-:W0:Y:S01]  /*abe0*/  LDC R28, c[0x0][0x600] ;  /* 0x00018000ff1c7b82 */ /* 0x000e220000000800 */
[----:B------:R4:W0:Y:S01]  /*abf0*/  F2I.U32.TRUNC.NTZ R25, R18 ;  /* 0x0000001200197305 */ /* 0x000822000020f000 */
[-CC-:B-1----:R-:W-:Y:S02]  /*ac00*/  SHF.R.U64 R6, R22, R20.reuse, R5.reuse ;  /* 0x0000001416067219 */ /* 0x182fe40000001205 */
[----:B------:R-:W-:-:S04]  /*ac10*/  SHF.R.U32.HI R5, RZ, R20, R5 ;  /* 0x00000014ff057219 */ /* 0x000fc80000011605 */
[----:B------:R-:W1:Y:S01]  /*ac20*/  LDC R33, c[0x0][0x648] ;  /* 0x00019200ff217b82 */ /* 0x000e620000000800 */
[-CC-:B--2---:R-:W-:Y:S02]  /*ac30*/  SHF.R.U64 R26, R6, R32.reuse, R5.reuse ;  /* 0x00000020061a7219 */ /* 0x184fe40000001205 */
[-C--:B------:R-:W-:Y:S02]  /*ac40*/  SHF.L.U32 R19, R19, R32.reuse, RZ ;  /* 0x0000002013137219 */ /* 0x080fe400000006ff */
[-C--:B------:R-:W-:Y:S01]  /*ac50*/  SHF.R.U32.HI R5, RZ, R32.reuse, R5 ;  /* 0x00000020ff057219 */ /* 0x080fe20000011605 */
[----:B------:R-:W-:Y:S01]  /*ac60*/  IMAD.MOV.U32 R4, RZ, RZ, R26 ;  /* 0x000000ffff047224 */ /* 0x000fe200078e001a */
[----:B------:R-:W-:Y:S01]  /*ac70*/  SHF.L.U32 R32, R21, R32, RZ ;  /* 0x0000002015207219 */ /* 0x000fe200000006ff */
[----:B------:R-:W2:Y:S01]  /*ac80*/  LDC R36, c[0x0][0x638] ;  /* 0x00018e00ff247b82 */ /* 0x000ea20000000800 */
[----:B------:R-:W-:-:S07]  /*ac90*/  LOP3.LUT R31, RZ, R19, RZ, 0x33, !PT ;  /* 0x00000013ff1f7212 */ /* 0x000fce00078e33ff */
[----:B------:R-:W0:Y:S01]  /*aca0*/  LDC R37, c[0x0][0x610] ;  /* 0x00018400ff257b82 */ /* 0x000e220000000800 */
[----:B----4-:R-:W-:Y:S05]  /*acb0*/  @!P0 BRA `(.L_x_221) ;  /* 0x0000000000288947 */ /* 0x010fea0003800000 */
[----:B------:R-:W4:Y:S02]  /*acc0*/  LDC R21, c[0x0][0x64c] ;  /* 0x00019300ff157b82 */ /* 0x000f240000000800 */
[----:B----4-:R-:W-:-:S05]  /*acd0*/  IADD3 R21, P0, R26, R21, RZ ;  /* 0x000000151a157210 */ /* 0x010fca0007f1e0ff */
        /* <DEDUP_REMOVED lines=8> */
.L_x_221:
[----:B-1----:R-:W-:Y:S01]  /*ad60*/  SHF.R.U64 R4, R4, R33, R5 ;  /* 0x0000002104047219 */ /* 0x002fe20000001205 */
[----:B0-----:R-:W-:Y:S01]  /*ad70*/  VIADD R21, R28, 0xffffffff ;  /* 0xffffffff1c157836 */ /* 0x001fe20000000000 */
[----:B------:R-:W-:Y:S01]  /*ad80*/  LOP3.LUT R19, R6, R31, RZ, 0xc0, !PT ;  /* 0x0000001f06137212 */ /* 0x000fe200078ec0ff */
[----:B------:R-:W-:Y:S02]  /*ad90*/  IMAD.MOV R25, RZ, RZ, -R25 ;  /* 0x000000ffff197224 */ /* 0x000fe400078e0a19 */
[----:B------:R-:W-:Y:S02]  /*ada0*/  IMAD.MOV R5, RZ, RZ, -R4 ;  /* 0x000000ffff057224 */ /* 0x000fe400078e0a04 */
[----:B------:R-:W-:Y:S01]  /*adb0*/  IMAD R6, R32, R4, R19 ;  /* 0x0000000420067224 */ /* 0x000fe200078e0213 */
[----:B------:R-:W-:Y:S01]  /*adc0*/  LOP3.LUT R19, R22, R21, RZ, 0xc0, !PT ;  /* 0x0000001516137212 */ /* 0x000fe200078ec0ff */
[----:B---3--:R-:W-:Y:S02]  /*add0*/  @P3 IMAD R29, R27, R25, R30 ;  /* 0x000000191b1d3224 */ /* 0x008fe400078e021e */
[----:B--2---:R-:W-:-:S02]  /*ade0*/  IMAD R4, R5, R36, R26 ;  /* 0x0000002405047224 */ /* 0x004fc400078e021a */
[----:B------:R-:W-:Y:S02]  /*adf0*/  IMAD R6, R6, R37, R29 ;  /* 0x0000002506067224 */ /* 0x000fe400078e021d */
[----:B------:R-:W-:Y:S02]  /*ae00*/  IMAD R19, R4, R28, R19 ;  /* 0x0000001c04137224 */ /* 0x000fe400078e0213 */
[----:B------:R-:W-:Y:S02]  /*ae10*/  IMAD.MOV.U32 R18, RZ, RZ, 0x1 ;  /* 0x00000001ff127424 */ /* 0x000fe400078e00ff */
[----:B------:R-:W-:Y:S01]  /*ae20*/  IMAD.MOV.U32 R4, RZ, RZ, R24 ;  /* 0x000000ffff047224 */ /* 0x000fe200078e0018 */
[----:B------:R-:W-:Y:S02]  /*ae30*/  SEL R5, R19, R6, !P3 ;  /* 0x0000000613057207 */ /* 0x000fe40005800000 */
[----:B------:R-:W-:-:S07]  /*ae40*/  SEL R6, R6, R19, !P3 ;  /* 0x0000001306067207 */ /* 0x000fce0005800000 */
.L_x_219:
[----:B------:R-:W-:Y:S02]  /*ae50*/  LOP3.LUT P0, RZ, R18, 0xff, RZ, 0xc0, !PT ;  /* 0x000000ff12ff7812 */ /* 0x000fe4000780c0ff */
[----:B------:R-:W-:-:S11]  /*ae60*/  LOP3.LUT R201, R201, 0x1, RZ, 0x3c, !PT ;  /* 0x00000001c9c97812 */ /* 0x000fd600078e3cff */
[----:B------:R-:W-:Y:S05]  /*ae70*/  @P0 BRA `(.L_x_222) ;  /* 0xffffff6800c40947 */ /* 0x000fea000383ffff */
[----:B------:R-:W-:Y:S05]  /*ae80*/  EXIT ;  /* 0x000000000000794d */ /* 0x000fea0003800000 */
.L_x_18:
[----:B------:R-:W-:-:S08]  /*ae90*/  ISETP.NE.AND P0, PT, R18, RZ, PT ;  /* 0x000000ff1200720c */ /* 0x000fd00003f05270 */
[----:B--23-5:R-:W0:-:S00]  /*aea0*/  USETMAXREG.DEALLOC.CTAPOOL 0x28 ;  /* 0x00000028000079c8 */ /* 0x02ce0000080e0500 */
[----:B------:R-:W-:Y:S05]  /*aeb0*/  @P0 EXIT ;  /* 0x000000000000094d */ /* 0x000fea0003800000 */
[----:B0-----:R-:W-:Y:S01]  /*aec0*/  LOP3.LUT P0, RZ, R20, 0xff, RZ, 0xc0, !PT ;  /* 0x000000ff14ff7812 */ /* 0x001fe2000780c0ff */
[----:B------:R-:W-:Y:S02]  /*aed0*/  IMAD.MOV.U32 R12, RZ, RZ, 0x1 ;  /* 0x00000001ff0c7424 */ /* 0x000fe400078e00ff */
[----:B------:R-:W-:-:S10]  /*aee0*/  IMAD.MOV.U32 R13, RZ, RZ, RZ ;  /* 0x000000ffff0d7224 */ /* 0x000fd400078e00ff */
[----:B------:R-:W-:Y:S05]  /*aef0*/  @!P0 BRA `(.L_x_223) ;  /* 0x0000000c001c8947 */ /* 0x000fea0003800000 */
[----:B------:R-:W0:Y:S01]  /*af00*/  S2R R16, SR_CgaCtaId ;  /* 0x0000000000107919 */ /* 0x000e220000008800 */
[----:B------:R-:W-:Y:S01]  /*af10*/  LOP3.LUT P0, RZ, R15, 0x1f, RZ, 0xc0, !PT ;  /* 0x0000001f0fff7812 */ /* 0x000fe2000780c0ff */
[----:B------:R-:W-:Y:S01]  /*af20*/  ULDC UR5, c[0x0][0x658] ;  /* 0x0001960000057ab9 */ /* 0x000fe20000000800 */
[----:B------:R-:W-:Y:S01]  /*af30*/  UMOV UR6, 0xffffffff ;  /* 0xffffffff00067882 */ /* 0x000fe20000000000 */
[----:B------:R-:W-:Y:S01]  /*af40*/  BSSY B0, `(.L_x_223) ;  /* 0x00000c2000007945 */ /* 0x000fe20003800000 */
[C---:B------:R-:W-:Y:S01]  /*af50*/  ISETP.NE.AND P2, PT, R14.reuse, RZ, PT ;  /* 0x000000ff0e00720c */ /* 0x040fe20003f45270 */
[----:B------:R-:W-:Y:S01]  /*af60*/  USHF.L.U32 UR6, UR6, UR5, URZ ;  /* 0x0000000506067299 */ /* 0x000fe2000800063f */
[----:B------:R-:W-:Y:S01]  /*af70*/  ISETP.NE.OR P0, PT, R14, RZ, !P0 ;  /* 0x000000ff0e00720c */ /* 0x000fe20004705670 */
[----:B------:R-:W-:Y:S01]  /*af80*/  IMAD.MOV.U32 R15, RZ, RZ, 0x1 ;  /* 0x00000001ff0f7424 */ /* 0x000fe200078e00ff */
[----:B------:R-:W-:Y:S01]  /*af90*/  LOP3.LUT R14, R7, 0x2, RZ, 0xfc, !PT ;  /* 0x00000002070e7812 */ /* 0x000fe200078efcff */
[----:B------:R-:W-:Y:S01]  /*afa0*/  IMAD.MOV.U32 R12, RZ, RZ, 0x1 ;  /* 0x00000001ff0c7424 */ /* 0x000fe200078e00ff */
[----:B------:R-:W-:Y:S01]  /*afb0*/  ULDC UR4, c[0x0][0x600] ;  /* 0x0001800000047ab9 */ /* 0x000fe20000000800 */
[----:B------:R-:W-:Y:S01]  /*afc0*/  IMAD.MOV.U32 R13, RZ, RZ, RZ ;  /* 0x000000ffff0d7224 */ /* 0x000fe200078e00ff */
[----:B------:R-:W-:Y:S01]  /*afd0*/  UMOV UR7, 0x1 ;  /* 0x0000000100077882 */ /* 0x000fe20000000000 */
[----:B------:R-:W-:-:S02]  /*afe0*/  UIADD3 UR22, UR16, 0x1, URZ ;  /* 0x0000000110167890 */ /* 0x000fc4000fffe03f */
[----:B------:R-:W-:Y:S02]  /*aff0*/  UIADD3 UR15, UR4, -0x1, URZ ;  /* 0xffffffff040f7890 */ /* 0x000fe4000fffe03f */
[----:B------:R-:W-:Y:S02]  /*b000*/  USHF.L.U32 UR18, UR7, UR5, URZ ;  /* 0x0000000507127299 */ /* 0x000fe4000800063f */
[----:B------:R-:W-:Y:S01]  /*b010*/  ULOP3.LUT UR17, URZ, UR6, URZ, 0x33, !UPT ;  /* 0x000000063f117292 */ /* 0x000fe2000f8e333f */
[----:B------:R-:W-:Y:S01]  /*b020*/  ULDC.64 UR20, c[0x0][0x198] ;  /* 0x0000660000147ab9 */ /* 0x000fe20000000a00 */
[----:B0-----:R-:W-:-:S10]  /*b030*/  LOP3.LUT R16, R16, 0x1, RZ, 0xc0, !PT ;  /* 0x0000000110107812 */ /* 0x001fd400078ec0ff */
.L_x_235:
[----:B------:R-:W-:-:S03]  /*b040*/  UMOV UR4, 0xffffffff ;  /* 0xffffffff00047882 */ /* 0x000fc60000000000 */
[----:B------:R-:W-:Y:S05]  /*b050*/  BRA.DIV UR4, `(.L_x_224) ;  /* 0x0000001e048c7947 */ /* 0x000fea000b800000 */
[----:B------:R-:W-:-:S13]  /*b060*/  ELECT P1, URZ, PT ;  /* 0x00000000003f782f */ /* 0x000fda0003820000 */
.L_x_274:
[----:B------:R-:W0:Y:S01]  /*b070*/  LDC R10, c[0x0][0x28c] ;  /* 0x0000a300ff0a7b82 */ /* 0x000e220000000800 */
[----:B------:R-:W-:Y:S01]  /*b080*/  BSSY B1, `(.L_x_225) ;  /* 0x000003a000017945 */ /* 0x000fe20003800000 */
[----:B0-----:R-:W-:-:S13]  /*b090*/  ISETP.LT.OR P1, PT, R10, 0x1, !P1 ;  /* 0x000000010a00780c */ /* 0x001fda0004f21670 */
[----:B------:R-:W-:Y:S05]  /*b0a0*/  @P1 BRA `(.L_x_226) ;  /* 0x0000000000dc1947 */ /* 0x000fea0003800000 */
[----:B------:R-:W-:Y:S02]  /*b0b0*/  IMAD R10, R5, 0x2, R16 ;  /* 0x00000002050a7824 */ /* 0x000fe400078e0210 */
[----:B------:R-:W-:Y:S02]  /*b0c0*/  IMAD.SHL.U32 R18, R6, 0x40, RZ ;  /* 0x0000004006127824 */ /* 0x000fe400078e00ff */
[----:B------:R-:W-:Y:S02]  /*b0d0*/  IMAD.MOV.U32 R21, RZ, RZ, RZ ;  /* 0x000000ffff157224 */ /* 0x000fe400078e00ff */
[----:B------:R-:W-:Y:S02]  /*b0e0*/  IMAD.U32 R22, RZ, RZ, UR22 ;  /* 0x00000016ff167e24 */ /* 0x000fe4000f8e00ff */
[----:B------:R-:W-:Y:S02]  /*b0f0*/  IMAD.MOV.U32 R5, RZ, RZ, R12 ;  /* 0x000000ffff057224 */ /* 0x000fe400078e000c */
[----:B------:R-:W-:-:S02]  /*b100*/  IMAD.MOV.U32 R11, RZ, RZ, R13 ;  /* 0x000000ffff0b7224 */ /* 0x000fc400078e000d */
[----:B------:R-:W-:-:S07]  /*b110*/  IMAD R17, R10, 0x58, RZ ;  /* 0x000000580a117824 */ /* 0x000fce00078e02ff */
.L_x_230:
[----:B------:R-:W0:Y:S01]  /*b120*/  S2R R19, SR_CgaCtaId ;  /* 0x0000000000137919 */ /* 0x000e220000008800 */
[----:B------:R-:W-:Y:S01]  /*b130*/  MOV R6, 0x400 ;  /* 0x0000040000067802 */ /* 0x000fe20000000f00 */
[----:B------:R-:W1:Y:S03]  /*b140*/  @!P2 LDC R10, c[0x0][0x500] ;  /* 0x00014000ff0aab82 */ /* 0x000e660000000800 */
[----:B0-----:R-:W-:Y:S02]  /*b150*/  LEA R20, R19, R6, 0x18 ;  /* 0x0000000613147211 */ /* 0x001fe400078ec0ff */
[----:B------:R-:W-:-:S03]  /*b160*/  SHF.L.U32 R6, R5, 0x1f, RZ ;  /* 0x0000001f05067819 */ /* 0x000fc600000006ff */
[----:B------:R-:W-:-:S04]  /*b170*/  IMAD R19, R11, 0x8, R20 ;  /* 0x000000080b137824 */ /* 0x000fc800078e0214 */
[----:B------:R-:W0:Y:S02]  /*b180*/  SYNCS.PHASECHK.TRANS64.TRYWAIT P1, [R19+URZ+0xf0], R6 ;  /* 0x0000f006130075a7 */ /* 0x000e24000802017f */
[----:B01----:R-:W-:Y:S05]  /*b190*/  @!P1 BRA `(.L_x_227) ;  /* 0x0000001c005c9947 */ /* 0x003fea0003800000 */
.L_x_275:
[----:B0-----:R-:W-:Y:S01]  /*b1a0*/  PRMT R6, R14, 0x9910, RZ ;  /* 0x000099100e067816 */ /* 0x001fe200000000ff */
[----:B------:R0:W-:Y:S03]  /*b1b0*/  @!P2 SYNCS.ARRIVE.TRANS64 RZ, [R19+URZ], R10 ;  /* 0x0000000a13ffa9a7 */ /* 0x0001e6000800003f */
[----:B------:R-:W-:-:S13]  /*b1c0*/  ISETP.NE.AND P1, PT, R6, 0x2, PT ;  /* 0x000000020600780c */ /* 0x000fda0003f25270 */
[----:B0-----:R-:W-:Y:S05]  /*b1d0*/  @P1 BRA `(.L_x_228) ;  /* 0x0000000000041947 */ /* 0x001fea0003800000 */
[----:B------:R-:W-:Y:S01]  /*b1e0*/  BPT.TRAP 0x1 ;  /* 0x000000040000795c */ /* 0x000fe20000300000 */
.L_x_228:
[----:B------:R-:W-:Y:S05]  /*b1f0*/  @P0 BRA `(.L_x_229) ;  /* 0x0000000000040947 */ /* 0x000fea0003800000 */
[----:B------:R-:W-:Y:S01]  /*b200*/  BPT.TRAP 0x1 ;  /* 0x000000040000795c */ /* 0x000fe20000300000 */
.L_x_229:
[----:B------:R-:W-:Y:S01]  /*b210*/  IMAD R6, R11, 0x2, R16 ;  /* 0x000000020b067824 */ /* 0x000fe200078e0210 */
[----:B------:R-:W-:Y:S01]  /*b220*/  R2UR UR9, R19 ;  /* 0x00000000130972ca */ /* 0x000fe200000e0000 */
[C-C-:B------:R-:W-:Y:S01]  /*b230*/  IMAD R10, R11.reuse, 0x800, R20.reuse ;  /* 0x000008000b0a7824 */ /* 0x140fe200078e0214 */
[----:B------:R-:W-:Y:S01]  /*b240*/  UIADD3 UR4, UP0, UR20, 0xf0, URZ ;  /* 0x000000f014047890 */ /* 0x000fe2000ff1e03f */
[----:B------:R-:W-:Y:S01]  /*b250*/  IMAD R6, R6, 0xb00, R20 ;  /* 0x00000b0006067824 */ /* 0x000fe200078e0214 */
[----:B------:R-:W-:Y:S01]  /*b260*/  R2UR UR11, R18 ;  /* 0x00000000120b72ca */ /* 0x000fe200000e0000 */
[----:B------:R-:W-:Y:S01]  /*b270*/  VIADD R22, R22, 0xffffffff ;  /* 0xffffffff16167836 */ /* 0x000fe20000000000 */
[----:B------:R-:W-:Y:S01]  /*b280*/  R2UR UR5, R10 ;  /* 0x000000000a0572ca */ /* 0x000fe200000e0000 */
[----:B------:R-:W-:Y:S01]  /*b290*/  UIADD3 UR24, UP1, UR20, 0x1f0, URZ ;  /* 0x000001f014187890 */ /* 0x000fe2000ff3e03f */
[----:B------:R-:W-:Y:S01]  /*b2a0*/  R2UR UR8, R6 ;  /* 0x00000000060872ca */ /* 0x000fe200000e0000 */
[----:B------:R-:W-:Y:S01]  /*b2b0*/  VIADD R11, R11, 0x1 ;  /* 0x000000010b0b7836 */ /* 0x000fe20000000000 */
[----:B------:R-:W-:Y:S01]  /*b2c0*/  R2UR UR10, R21 ;  /* 0x00000000150a72ca */ /* 0x000fe200000e0000 */
[----:B------:R-:W-:Y:S01]  /*b2d0*/  UIADD3.X UR25, URZ, UR21, URZ, UP1, !UPT ;  /* 0x000000153f197290 */ /* 0x000fe20008ffe43f */
[----:B------:R-:W-:Y:S01]  /*b2e0*/  R2UR UR12, R4 ;  /* 0x00000000040c72ca */ /* 0x000fe200000e0000 */
[----:B------:R-:W-:Y:S01]  /*b2f0*/  UMOV UR6, 0x0 ;  /* 0x0000000000067882 */ /* 0x000fe20000000000 */
[----:B------:R-:W-:Y:S01]  /*b300*/  R2UR UR19, R17 ;  /* 0x00000000111372ca */ /* 0x000fe200000e0000 */
[----:B------:R-:W-:Y:S01]  /*b310*/  UMOV UR7, 0x10000000 ;  /* 0x1000000000077882 */ /* 0x000fe20000000000 */
[----:B------:R-:W-:Y:S01]  /*b320*/  ISETP.GT.AND P4, PT, R22, 0x1, PT ;  /* 0x000000011600780c */ /* 0x000fe20003f84270 */
[----:B------:R-:W-:Y:S01]  /*b330*/  UMOV UR23, 0x30000 ;  /* 0x0003000000177882 */ /* 0x000fe20000000000 */
[----:B------:R-:W-:Y:S01]  /*b340*/  ISETP.NE.AND P1, PT, R11, 0x1e, PT ;  /* 0x0000001e0b00780c */ /* 0x000fe20003f25270 */
[----:B------:R-:W-:Y:S01]  /*b350*/  UIADD3 UR13, UR5, 0x300, URZ ;  /* 0x00000300050d7890 */ /* 0x000fe2000fffe03f */
[----:B------:R-:W-:Y:S01]  /*b360*/  VIADD R21, R21, 0x20 ;  /* 0x0000002015157836 */ /* 0x000fe20000000000 */
[----:B------:R-:W-:Y:S01]  /*b370*/  UIADD3.X UR5, URZ, UR21, URZ, UP0, !UPT ;  /* 0x000000153f057290 */ /* 0x000fe200087fe43f */
[----:B------:R-:W-:Y:S01]  /*b380*/  SEL R6, RZ, 0x1, P1 ;  /* 0x00000001ff067807 */ /* 0x000fe20000800000 */
[----:B------:R-:W-:Y:S01]  /*b390*/  UIADD3 UR14, UR8, 0xf300, URZ ;  /* 0x0000f300080e7890 */ /* 0x000fe2000fffe03f */
[----:B------:R-:W-:-:S02]  /*b3a0*/  SEL R11, R11, RZ, P1 ;  /* 0x000000ff0b0b7207 */ /* 0x000fc40000800000 */
[----:B------:R-:W-:Y:S01]  /*b3b0*/  UMOV UR8, UR13 ;  /* 0x0000000d00087c82 */ /* 0x000fe20008000000 */
[----:B------:R-:W-:-:S03]  /*b3c0*/  LOP3.LUT R5, R5, R6, RZ, 0x3c, !PT ;  /* 0x0000000605057212 */ /* 0x000fc600078e3cff */
[----:B------:R0:W-:Y:S02]  /*b3d0*/  UTMALDG.3D [UR8], [UR4], desc[UR6] ;  /* 0x00000608040075b4 */ /* 0x0001e40008011000 */
[----:B0-----:R-:W-:Y:S01]  /*b3e0*/  UMOV UR8, UR14 ;  /* 0x0000000e00087c82 */ /* 0x001fe20008000000 */
[----:B------:R-:W-:Y:S02]  /*b3f0*/  UMOV UR11, UR19 ;  /* 0x00000013000b7c82 */ /* 0x000fe40008000000 */
[----:B------:R0:W-:Y:S02]  /*b400*/  UTMALDG.3D.MULTICAST [UR8], [UR24], UR23, desc[UR6] ;  /* 0x00000608180073b4 */ /* 0x0001e40008011817 */
[----:B0-----:R-:W-:Y:S05]  /*b410*/  @P4 BRA `(.L_x_230) ;  /* 0xfffffffc00404947 */ /* 0x001fea000383ffff */
.L_x_226:
[----:B------:R-:W-:Y:S05]  /*b420*/  BSYNC B1 ;  /* 0x0000000000017941 */ /* 0x000fea0003800000 */
.L_x_225:
[----:B------:R-:W-:Y:S01]  /*b430*/  LOP3.LUT P5, RZ, R15, 0xff, RZ, 0xc0, !PT ;  /* 0x000000ff0fff7812 */ /* 0x000fe200078ac0ff */
[----:B------:R-:W-:Y:S01]  /*b440*/  VIADD R6, R13, UR16 ;  /* 0x000000100d067c36 */ /* 0x000fe20008000000 */
[----:B------:R-:W-:Y:S01]  /*b450*/  ULDC.64 UR4, c[0x0][0x650] ;  /* 0x0001940000047ab9 */ /* 0x000fe20000000a00 */
[----:B------:R-:W-:Y:S01]  /*b460*/  IMAD.U32 R11, RZ, RZ, UR16 ;  /* 0x00000010ff0b7e24 */ /* 0x000fe2000f8e00ff */
[----:B------:R-:W-:Y:S01]  /*b470*/  UISETP.GE.U32.AND UP0, UPT, UR16, 0x1e, UPT ;  /* 0x0000001e1000788c */ /* 0x000fe2000bf06070 */
[----:B------:R-:W-:Y:S01]  /*b480*/  BSSY B1, `(.L_x_231) ;  /* 0x000006b000017945 */ /* 0x000fe20003800000 */
[----:B------:R-:W-:Y:S02]  /*b490*/  ISETP.GT.U32.AND P1, PT, R6, 0x1d, PT ;  /* 0x0000001d0600780c */ /* 0x000fe40003f24070 */
[----:B------:R-:W-:Y:S02]  /*b4a0*/  PRMT R15, RZ, 0x7610, R15 ;  /* 0x00007610ff0f7816 */ /* 0x000fe4000000000f */
[----:B------:R-:W-:-:S02]  /*b4b0*/  ISETP.LT.U32.AND P1, PT, R11, 0x1e, P1 ;  /* 0x0000001e0b00780c */ /* 0x000fc40000f21070 */
[----:B------:R-:W-:Y:S01]  /*b4c0*/  PLOP3.LUT P4, PT, PT, PT, UP0, 0x80, 0x0 ;  /* 0x000000000000781c */ /* 0x000fe20003f8f008 */
[----:B------:R-:W0:Y:S01]  /*b4d0*/  @P5 S2R R5, SR_CgaCtaId ;  /* 0x0000000000055919 */ /* 0x000e220000008800 */
[----:B------:R-:W-:-:S04]  /*b4e0*/  @P5 MOV R4, 0x400 ;  /* 0x0000040000045802 */ /* 0x000fc80000000f00 */
[----:B0-----:R-:W-:Y:S01]  /*b4f0*/  @P5 LEA R10, R5, R4, 0x18 ;  /* 0x00000004050a5211 */ /* 0x001fe200078ec0ff */
[----:B------:R-:W-:-:S03]  /*b500*/  IMAD.WIDE.U32 R4, R6, -0x77777777, RZ ;  /* 0x8888888906047825 */ /* 0x000fc600078e00ff */
[----:B------:R0:W-:Y:S01]  /*b510*/  @P5 SYNCS.ARRIVE.TRANS64.A1T0 RZ, [R10+URZ+0x218], RZ ;  /* 0x000218ff0aff59a7 */ /* 0x0001e2000810003f */
[----:B------:R-:W-:Y:S01]  /*b520*/  IADD3 R2, P5, R2, R8, RZ ;  /* 0x0000000802027210 */ /* 0x000fe20007fbe0ff */
[----:B------:R-:W-:Y:S01]  /*b530*/  IMAD.MOV.U32 R4, RZ, RZ, -0x1 ;  /* 0xffffffffff047424 */ /* 0x000fe200078e00ff */
[----:B------:R-:W-:Y:S02]  /*b540*/  SHF.R.U32.HI R11, RZ, 0x4, R5 ;  /* 0x00000004ff0b7819 */ /* 0x000fe40000011605 */
[----:B------:R-:W-:Y:S01]  /*b550*/  SEL R5, RZ, 0x1, !P1 ;  /* 0x00000001ff057807 */ /* 0x000fe20004800000 */
[----:B------:R-:W-:Y:S01]  /*b560*/  IMAD.X R3, R3, 0x1, R0, P5 ;  /* 0x0000000103037824 */ /* 0x000fe200028e0600 */
[----:B------:R-:W-:Y:S01]  /*b570*/  ISETP.GE.U32.AND P1, PT, R2, UR4, PT ;  /* 0x0000000402007c0c */ /* 0x000fe2000bf26070 */
[----:B------:R-:W-:Y:S01]  /*b580*/  IMAD R13, R11, -0x1e, R6 ;  /* 0xffffffe20b0d7824 */ /* 0x000fe200078e0206 */
[----:B------:R-:W-:Y:S01]  /*b590*/  LOP3.LUT R12, R12, R5, RZ, 0x3c, !PT ;  /* 0x000000050c0c7212 */ /* 0x000fe200078e3cff */
[----:B------:R-:W-:Y:S01]  /*b5a0*/  IMAD.MOV.U32 R6, RZ, RZ, -0x1 ;  /* 0xffffffffff067424 */ /* 0x000fe200078e00ff */
[----:B------:R-:W-:Y:S01]  /*b5b0*/  ISETP.GE.U32.AND.EX P1, PT, R3, UR5, PT, P1 ;  /* 0x0000000503007c0c */ /* 0x000fe2000bf26110 */
[----:B------:R-:W-:Y:S01]  /*b5c0*/  IMAD.MOV.U32 R5, RZ, RZ, -0x1 ;  /* 0xffffffffff057424 */ /* 0x000fe200078e00ff */
[----:B------:R-:W-:-:S02]  /*b5d0*/  @P4 LOP3.LUT R12, R12, 0x1, R11, 0x78, !PT ;  /* 0x000000010c0c4812 */ /* 0x000fc400078e780b */
[----:B0-----:R-:W-:-:S09]  /*b5e0*/  PRMT R10, RZ, 0x7610, R10 ;  /* 0x00007610ff0a7816 */ /* 0x001fd2000000000a */
[----:B------:R-:W-:Y:S05]  /*b5f0*/  @P1 BRA `(.L_x_232) ;  /* 0x00000004004c1947 */ /* 0x000fea0003800000 */
[----:B------:R-:W0:Y:S01]  /*b600*/  S2R R18, SR_CTAID.X ;  /* 0x0000000000127919 */ /* 0x000e220000002500 */
[----:B------:R-:W-:Y:S01]  /*b610*/  ULDC.64 UR4, c[0x0][0x628] ;  /* 0x00018a0000047ab9 */ /* 0x000fe20000000a00 */
[----:B------:R-:W1:Y:S01]  /*b620*/  LDC R19, c[0x0][0x144] ;  /* 0x00005100ff137b82 */ /* 0x000e620000000800 */
[----:B------:R-:W-:Y:S01]  /*b630*/  ISETP.NE.U32.AND P1, PT, RZ, UR4, PT ;  /* 0x00000004ff007c0c */ /* 0x000fe2000bf25070 */
[----:B------:R-:W2:Y:S01]  /*b640*/  S2R R6, SR_CTAID.Y ;  /* 0x0000000000067919 */ /* 0x000ea20000002600 */
[----:B------:R-:W-:Y:S01]  /*b650*/  ULDC UR7, c[0x0][0x630] ;  /* 0x00018c0000077ab9 */ /* 0x000fe20000000800 */
[----:B------:R-:W-:Y:S01]  /*b660*/  ULDC UR8, c[0x0][0x150] ;  /* 0x0000540000087ab9 */ /* 0x000fe20000000800 */
[----:B------:R-:W-:Y:S01]  /*b670*/  ISETP.NE.AND.EX P1, PT, RZ, UR5, PT, P1 ;  /* 0x00000005ff007c0c */ /* 0x000fe2000bf25310 */
[----:B------:R-:W-:Y:S02]  /*b680*/  IMAD.MOV.U32 R4, RZ, RZ, R2 ;  /* 0x000000ffff047224 */ /* 0x000fe400078e0002 */
[----:B------:R-:W-:Y:S01]  /*b690*/  IMAD.MOV.U32 R5, RZ, RZ, R3 ;  /* 0x000000ffff057224 */ /* 0x000fe200078e0003 */
[----:B0-----:R-:W-:-:S09]  /*b6a0*/  I2FP.F32.U32 R20, R18 ;  /* 0x0000001200147245 */ /* 0x001fd20000201000 */
[----:B------:R-:W-:Y:S05]  /*b6b0*/  @!P1 BRA `(.L_x_233) ;  /* 0x0000000000289947 */ /* 0x000fea0003800000 */
[----:B------:R-:W-:Y:S02]  /*b6c0*/  ULDC UR6, c[0x0][0x634] ;  /* 0x00018d0000067ab9 */ /* 0x000fe40000000800 */
[----:B------:R-:W-:-:S05]  /*b6d0*/  IADD3 R5, P1, R2, UR6, RZ ;  /* 0x0000000602057c10 */ /* 0x000fca000ff3e0ff */
[----:B------:R-:W-:-:S04]  /*b6e0*/  IMAD.X R17, RZ, RZ, R3, P1 ;  /* 0x000000ffff117224 */ /* 0x000fc800008e0603 */
[----:B------:R-:W-:-:S04]  /*b6f0*/  IMAD.WIDE.U32 R10, R17, UR4, RZ ;  /* 0x00000004110a7c25 */ /* 0x000fc8000f8e00ff */
[----:B------:R-:W-:-:S04]  /*b700*/  IMAD.WIDE.U32 R10, P1, R5, UR5, R10 ;  /* 0x00000005050a7c25 */ /* 0x000fc8000f82000a */
[----:B------:R-:W-:-:S04]  /*b710*/  IMAD.WIDE.U32 R4, R5, UR4, RZ ;  /* 0x0000000405047c25 */ /* 0x000fc8000f8e00ff */
[----:B------:R-:W-:Y:S01]  /*b720*/  IMAD.MOV.U32 R4, RZ, RZ, R11 ;  /* 0x000000ffff047224 */ /* 0x000fe200078e000b */
[----:B------:R-:W-:Y:S01]  /*b730*/  IADD3 RZ, P4, R5, R10, RZ ;  /* 0x0000000a05ff7210 */ /* 0x000fe20007f9e0ff */
[----:B------:R-:W-:-:S04]  /*b740*/  IMAD.X R5, RZ, RZ, RZ, P1 ;  /* 0x000000ffff057224 */ /* 0x000fc800008e06ff */
[----:B------:R-:W-:-:S08]  /*b750*/  IMAD.WIDE.U32.X R4, R17, UR5, R4, P4 ;  /* 0x0000000511047c25 */ /* 0x000fd0000a0e0404 */
.L_x_233:
[----:B------:R-:W-:Y:S01]  /*b760*/  FMUL R20, R20, UR8 ;  /* 0x0000000814147c20 */ /* 0x000fe20008400000 */
[--C-:B------:R-:W-:Y:S01]  /*b770*/  SHF.R.U64 R17, R4, UR7, R5.reuse ;  /* 0x0000000704117c19 */ /* 0x100fe20008001205 */
[----:B------:R-:W-:Y:S01]  /*b780*/  ULDC.64 UR4, c[0x0][0x620] ;  /* 0x0001880000047ab9 */ /* 0x000fe20000000a00 */
[----:B------:R-:W-:Y:S01]  /*b790*/  SHF.R.U32.HI R4, RZ, UR7, R5 ;  /* 0x00000007ff047c19 */ /* 0x000fe20008011605 */
[----:B------:R-:W-:Y:S01]  /*b7a0*/  ULDC.64 UR6, c[0x0][0x640] ;  /* 0x0001900000067ab9 */ /* 0x000fe20000000a00 */
[----:B------:R-:W-:Y:S01]  /*b7b0*/  IADD3 R5, P1, RZ, -R17, RZ ;  /* 0x80000011ff057210 */ /* 0x000fe20007f3e0ff */
[----:B------:R-:W0:Y:S01]  /*b7c0*/  F2I.U32.TRUNC.NTZ R20, R20 ;  /* 0x0000001400147305 */ /* 0x000e22000020f000 */
[----:B------:R-:W3:Y:S03]  /*b7d0*/  LDC R21, c[0x0][0x148] ;  /* 0x00005200ff157b82 */ /* 0x000ee60000000800 */
[----:B------:R-:W-:Y:S01]  /*b7e0*/  IMAD.X R4, RZ, RZ, ~R4, P1 ;  /* 0x000000ffff047224 */ /* 0x000fe200008e0e04 */
[----:B------:R-:W-:-:S03]  /*b7f0*/  ISETP.NE.U32.AND P1, PT, RZ, UR6, PT ;  /* 0x00000006ff007c0c */ /* 0x000fc6000bf25070 */
[----:B------:R-:W-:Y:S01]  /*b800*/  IMAD R4, R4, UR4, RZ ;  /* 0x0000000404047c24 */ /* 0x000fe2000f8e02ff */
[----:B------:R-:W-:-:S03]  /*b810*/  ISETP.NE.AND.EX P1, PT, RZ, UR7, PT, P1 ;  /* 0x00000007ff007c0c */ /* 0x000fc6000bf25310 */
[C---:B------:R-:W-:Y:S01]  /*b820*/  IMAD R11, R5.reuse, UR5, R4 ;  /* 0x00000005050b7c24 */ /* 0x040fe2000f8e0204 */
[----:B------:R-:W-:Y:S01]  /*b830*/  ULDC UR5, c[0x0][0x154] ;  /* 0x0000550000057ab9 */ /* 0x000fe20000000800 */
[----:B------:R-:W-:Y:S01]  /*b840*/  IMAD.WIDE.U32 R4, R5, UR4, R2 ;  /* 0x0000000405047c25 */ /* 0x000fe2000f8e0002 */
[----:B------:R-:W-:-:S03]  /*b850*/  ULDC UR4, c[0x0][0x618] ;  /* 0x0001860000047ab9 */ /* 0x000fc60000000800 */
[----:B0-----:R-:W-:Y:S02]  /*b860*/  IMAD.MOV R10, RZ, RZ, -R20 ;  /* 0x000000ffff0a7224 */ /* 0x001fe400078e0a14 */
[----:B------:R-:W-:Y:S02]  /*b870*/  IMAD.IADD R5, R5, 0x1, R11 ;  /* 0x0000000105057824 */ /* 0x000fe400078e020b */
[----:B-1----:R-:W-:Y:S01]  /*b880*/  IMAD R18, R19, R10, R18 ;  /* 0x0000000a13127224 */ /* 0x002fe200078e0212 */
[----:B--2---:R-:W-:Y:S02]  /*b890*/  I2FP.F32.U32 R10, R6 ;  /* 0x00000006000a7245 */ /* 0x004fe40000201000 */
[--C-:B------:R-:W-:Y:S02]  /*b8a0*/  SHF.R.U64 R19, R4, UR4, R5.reuse ;  /* 0x0000000404137c19 */ /* 0x100fe40008001205 */
[----:B------:R-:W-:Y:S01]  /*b8b0*/  SHF.R.U32.HI R4, RZ, UR4, R5 ;  /* 0x00000004ff047c19 */ /* 0x000fe20008011605 */
[----:B------:R-:W-:Y:S01]  /*b8c0*/  FMUL R10, R10, UR5 ;  /* 0x000000050a0a7c20 */ /* 0x000fe20008400000 */
[----:B------:R-:W-:-:S02]  /*b8d0*/  ULDC UR4, c[0x0][0x608] ;  /* 0x0001820000047ab9 */ /* 0x000fc40000000800 */
[--C-:B------:R-:W-:Y:S01]  /*b8e0*/  SHF.R.U64 R22, R19, UR4, R4.reuse ;  /* 0x0000000413167c19 */ /* 0x100fe20008001204 */
[----:B------:R0:W1:Y:S01]  /*b8f0*/  F2I.U32.TRUNC.NTZ R24, R10 ;  /* 0x0000000a00187305 */ /* 0x000062000020f000 */
[----:B------:R-:W-:Y:S01]  /*b900*/  SHF.R.U32.HI R5, RZ, UR4, R4 ;  /* 0x00000004ff057c19 */ /* 0x000fe20008011604 */
[----:B------:R-:W-:-:S03]  /*b910*/  ULDC UR4, c[0x0][0x658] ;  /* 0x0001960000047ab9 */ /* 0x000fc60000000800 */
[--C-:B------:R-:W-:Y:S02]  /*b920*/  SHF.R.U64 R20, R22, UR4, R5.reuse ;  /* 0x0000000416147c19 */ /* 0x100fe40008001205 */
[----:B------:R-:W-:-:S03]  /*b930*/  SHF.R.U32.HI R23, RZ, UR4, R5 ;  /* 0x00000004ff177c19 */ /* 0x000fc60008011605 */
[----:B------:R-:W-:Y:S02]  /*b940*/  IMAD.MOV.U32 R4, RZ, RZ, R20 ;  /* 0x000000ffff047224 */ /* 0x000fe400078e0014 */
[----:B------:R-:W-:Y:S01]  /*b950*/  IMAD.MOV.U32 R5, RZ, RZ, R23 ;  /* 0x000000ffff057224 */ /* 0x000fe200078e0017 */
[----:B0-----:R-:W-:Y:S06]  /*b960*/  @!P1 BRA `(.L_x_234) ;  /* 0x0000000000289947 */ /* 0x001fec0003800000 */
        /* <DEDUP_REMOVED lines=10> */
.L_x_234:
[----:B------:R-:W-:Y:S01]  /*ba10*/  ULDC UR4, c[0x0][0x648] ;  /* 0x0001920000047ab9 */ /* 0x000fe20000000800 */
[----:B------:R-:W-:Y:S01]  /*ba20*/  LOP3.LUT R22, R22, UR17, RZ, 0xc0, !PT ;  /* 0x0000001116167c12 */ /* 0x000fe2000f8ec0ff */
[----:B-1----:R-:W-:Y:S01]  /*ba30*/  IMAD.MOV R24, RZ, RZ, -R24 ;  /* 0x000000ffff187224 */ /* 0x002fe200078e0a18 */
[----:B------:R-:W-:Y:S01]  /*ba40*/  SHF.R.U64 R5, R4, UR4, R5 ;  /* 0x0000000404057c19 */ /* 0x000fe20008001205 */
[----:B------:R-:W-:Y:S01]  /*ba50*/  ULDC UR4, c[0x0][0x638] ;  /* 0x00018e0000047ab9 */ /* 0x000fe20000000800 */
[----:B------:R-:W-:Y:S01]  /*ba60*/  LOP3.LUT R19, R19, UR15, RZ, 0xc0, !PT ;  /* 0x0000000f13137c12 */ /* 0x000fe2000f8ec0ff */
[----:B---3--:R-:W-:Y:S01]  /*ba70*/  @P3 IMAD R18, R21, R24, R6 ;  /* 0x0000001815123224 */ /* 0x008fe200078e0206 */
[----:B------:R-:W-:Y:S01]  /*ba80*/  ULDC UR5, c[0x0][0x610] ;  /* 0x0001840000057ab9 */ /* 0x000fe20000000800 */
[----:B------:R-:W-:Y:S02]  /*ba90*/  IMAD.MOV R11, RZ, RZ, -R5 ;  /* 0x000000ffff0b7224 */ /* 0x000fe400078e0a05 */
[----:B------:R-:W-:-:S02]  /*baa0*/  IMAD R5, R5, UR18, R22 ;  /* 0x0000001205057c24 */ /* 0x000fc4000f8e0216 */
[----:B------:R-:W-:Y:S01]  /*bab0*/  IMAD R20, R11, UR4, R20 ;  /* 0x000000040b147c24 */ /* 0x000fe2000f8e0214 */
[----:B------:R-:W-:Y:S01]  /*bac0*/  ULDC UR4, c[0x0][0x600] ;  /* 0x0001800000047ab9 */ /* 0x000fe20000000800 */
[----:B------:R-:W-:Y:S02]  /*bad0*/  IMAD R18, R5, UR5, R18 ;  /* 0x0000000505127c24 */ /* 0x000fe4000f8e0212 */
[----:B------:R-:W-:Y:S02]  /*bae0*/  IMAD R11, R20, UR4, R19 ;  /* 0x00000004140b7c24 */ /* 0x000fe4000f8e0213 */
[----:B------:R-:W-:Y:S02]  /*baf0*/  IMAD.MOV.U32 R10, RZ, RZ, 0x1 ;  /* 0x00000001ff0a7424 */ /* 0x000fe400078e00ff */
[----:B------:R-:W-:Y:S01]  /*bb00*/  IMAD.MOV.U32 R4, RZ, RZ, R17 ;  /* 0x000000ffff047224 */ /* 0x000fe200078e0011 */
[----:B------:R-:W-:Y:S02]  /*bb10*/  SEL R5, R11, R18, !P3 ;  /* 0x000000120b057207 */ /* 0x000fe40005800000 */
[----:B------:R-:W-:-:S07]  /*bb20*/  SEL R6, R18, R11, !P3 ;  /* 0x0000000b12067207 */ /* 0x000fce0005800000 */
.L_x_232:
[----:B------:R-:W-:Y:S05]  /*bb30*/  BSYNC B1 ;  /* 0x0000000000017941 */ /* 0x000fea0003800000 */
.L_x_231:
[----:B------:R-:W-:-:S13]  /*bb40*/  LOP3.LUT P1, RZ, R10, 0xff, RZ, 0xc0, !PT ;  /* 0x000000ff0aff7812 */ /* 0x000fda000782c0ff */
[----:B------:R-:W-:Y:S05]  /*bb50*/  @P1 BRA `(.L_x_235) ;  /* 0xfffffff400381947 */ /* 0x000fea000383ffff */
[----:B------:R-:W-:Y:S05]  /*bb60*/  BSYNC B0 ;  /* 0x0000000000007941 */ /* 0x000fea0003800000 */
.L_x_223:
[----:B------:R-:W-:-:S03]  /*bb70*/  UMOV UR4, 0xffffffff ;  /* 0xffffffff00047882 */ /* 0x000fc60000000000 */
[----:B------:R-:W-:Y:S05]  /*bb80*/  BRA.DIV UR4, `(.L_x_236) ;  /* 0x0000001204f47947 */ /* 0x000fea000b800000 */
[----:B------:R-:W-:-:S13]  /*bb90*/  ELECT P0, URZ, PT ;  /* 0x00000000003f782f */ /* 0x000fda0003800000 */
.L_x_278:
[----:B------:R-:W-:Y:S04]  /*bba0*/  BSSY B0, `(.L_x_237) ;  /* 0x0000115000007945 */ /* 0x000fe80003800000 */
[----:B------:R-:W-:Y:S05]  /*bbb0*/  @!P0 BRA `(.L_x_238) ;  /* 0x00000010004c8947 */ /* 0x000fea0003800000 */
[----:B------:R-:W-:-:S04]  /*bbc0*/  LOP3.LUT R7, R7, 0x2, RZ, 0xfc, !PT ;  /* 0x0000000207077812 */ /* 0x000fc800078efcff */
[----:B------:R-:W-:-:S13]  /*bbd0*/  ISETP.NE.AND P0, PT, R7, 0x3, PT ;  /* 0x000000030700780c */ /* 0x000fda0003f05270 */
[----:B------:R-:W-:Y:S05]  /*bbe0*/  @!P0 BRA `(.L_x_239) ;  /* 0x0000000000048947 */ /* 0x000fea0003800000 */
[----:B------:R-:W-:Y:S01]  /*bbf0*/  BPT.TRAP 0x1 ;  /* 0x000000040000795c */ /* 0x000fe20000300000 */
.L_x_239:
[----:B------:R-:W0:Y:S01]  /*bc00*/  S2R R3, SR_CgaCtaId ;  /* 0x0000000000037919 */ /* 0x000e220000008800 */
[----:B------:R-:W-:Y:S02]  /*bc10*/  MOV R0, 0x400 ;  /* 0x0000040000007802 */ /* 0x000fe40000000f00 */
[----:B------:R-:W-:Y:S02]  /*bc20*/  SHF.L.U32 R2, R12, 0x1f, RZ ;  /* 0x0000001f0c027819 */ /* 0x000fe400000006ff */
[----:B0-----:R-:W-:-:S05]  /*bc30*/  LEA R0, R3, R0, 0x18 ;  /* 0x0000000003007211 */ /* 0x001fca00078ec0ff */
[----:B------:R-:W-:-:S04]  /*bc40*/  VIADD R0, R0, 0xf0 ;  /* 0x000000f000007836 */ /* 0x000fc80000000000 */
[C---:B------:R-:W-:Y:S02]  /*bc50*/  IMAD R5, R13.reuse, 0x8, R0 ;  /* 0x000000080d057824 */ /* 0x040fe400078e0200 */
[----:B------:R-:W-:Y:S02]  /*bc60*/  VIADD R13, R13, 0x1 ;  /* 0x000000010d0d7836 */ /* 0x000fe40000000000 */
[----:B------:R-:W0:Y:S03]  /*bc70*/  SYNCS.PHASECHK.TRANS64.TRYWAIT P0, [R5+URZ], R2 ;  /* 0x00000002050075a7 */ /* 0x000e26000800017f */
[----:B------:R-:W-:-:S04]  /*bc80*/  ISETP.NE.AND P1, PT, R13, 0x1e, PT ;  /* 0x0000001e0d00780c */ /* 0x000fc80003f25270 */
[----:B------:R-:W-:Y:S02]  /*bc90*/  SEL R3, RZ, 0x1, P1 ;  /* 0x00000001ff037807 */ /* 0x000fe40000800000 */
[----:B------:R-:W-:Y:S02]  /*bca0*/  SEL R13, R13, RZ, P1 ;  /* 0x000000ff0d0d7207 */ /* 0x000fe40000800000 */
[----:B------:R-:W-:-:S03]  /*bcb0*/  LOP3.LUT R12, R12, R3, RZ, 0x3c, !PT ;  /* 0x000000030c0c7212 */ /* 0x000fc600078e3cff */
[----:B------:R-:W-:Y:S01]  /*bcc0*/  IMAD R7, R13, 0x8, R0 ;  /* 0x000000080d077824 */ /* 0x000fe200078e0200 */
[----:B------:R-:W-:Y:S01]  /*bcd0*/  SHF.L.U32 R4, R12, 0x1f, RZ ;  /* 0x0000001f0c047819 */ /* 0x000fe200000006ff */
[----:B0-----:R-:W-:Y:S06]  /*bce0*/  @!P0 BRA `(.L_x_240) ;  /* 0x0000001000c08947 */ /* 0x001fec0003800000 */
.L_x_279:
[----:B------:R-:W1:Y:S01]  /*bcf0*/  SYNCS.PHASECHK.TRANS64.TRYWAIT P0, [R7+URZ], R4 ;  /* 0x00000004070075a7 */ /* 0x000e62000800017f */
[----:B0-----:R-:W-:-:S05]  /*bd00*/  VIADD R2, R13, 0x1 ;  /* 0x000000010d027836 */ /* 0x001fca0000000000 */
[----:B------:R-:W-:-:S04]  /*bd10*/  ISETP.NE.AND P1, PT, R2, 0x1e, PT ;  /* 0x0000001e0200780c */ /* 0x000fc80003f25270 */
[----:B------:R-:W-:Y:S02]  /*bd20*/  SEL R3, RZ, 0x1, P1 ;  /* 0x00000001ff037807 */ /* 0x000fe40000800000 */
[----:B------:R-:W-:Y:S02]  /*bd30*/  SEL R9, R2, RZ, P1 ;  /* 0x000000ff02097207 */ /* 0x000fe40000800000 */
[----:B------:R-:W-:-:S03]  /*bd40*/  LOP3.LUT R12, R12, R3, RZ, 0x3c, !PT ;  /* 0x000000030c0c7212 */ /* 0x000fc600078e3cff */
[----:B------:R-:W-:Y:S01]  /*bd50*/  IMAD R6, R9, 0x8, R0 ;  /* 0x0000000809067824 */ /* 0x000fe200078e0200 */
[----:B------:R-:W-:Y:S01]  /*bd60*/  SHF.L.U32 R5, R12, 0x1f, RZ ;  /* 0x0000001f0c057819 */ /* 0x000fe200000006ff */
[----:B-1----:R-:W-:Y:S06]  /*bd70*/  @!P0 BRA `(.L_x_241) ;  /* 0x0000001000b08947 */ /* 0x002fec0003800000 */
.L_x_280:
[----:B------:R-:W1:Y:S01]  /*bd80*/  SYNCS.PHASECHK.TRANS64.TRYWAIT P0, [R6+URZ], R5 ;  /* 0x00000005060075a7 */ /* 0x000e62000800017f */
[----:B------:R-:W-:-:S05]  /*bd90*/  VIADD R2, R9, 0x1 ;  /* 0x0000000109027836 */ /* 0x000fca0000000000 */
[----:B------:R-:W-:-:S04]  /*bda0*/  ISETP.NE.AND P1, PT, R2, 0x1e, PT ;  /* 0x0000001e0200780c */ /* 0x000fc80003f25270 */
[----:B------:R-:W-:Y:S02]  /*bdb0*/  SEL R3, RZ, 0x1, P1 ;  /* 0x00000001ff037807 */ /* 0x000fe40000800000 */
[----:B0-----:R-:W-:Y:S02]  /*bdc0*/  SEL R7, R2, RZ, P1 ;  /* 0x000000ff02077207 */ /* 0x001fe40000800000 */
[----:B------:R-:W-:-:S03]  /*bdd0*/  LOP3.LUT R12, R12, R3, RZ, 0x3c, !PT ;  /* 0x000000030c0c7212 */ /* 0x000fc600078e3cff */
[----:B------:R-:W-:Y:S01]  /*bde0*/  IMAD R9, R7, 0x8, R0 ;  /* 0x0000000807097824 */ /* 0x000fe200078e0200 */
[----:B------:R-:W-:Y:S01]  /*bdf0*/  SHF.L.U32 R4, R12, 0x1f, RZ ;  /* 0x0000001f0c047819 */ /* 0x000fe200000006ff */
[----:B-1----:R-:W-:Y:S06]  /*be00*/  @!P0 BRA `(.L_x_242) ;  /* 0x0000001000a08947 */ /* 0x002fec0003800000 */
.L_x_281:
[----:B------:R-:W1:Y:S01]  /*be10*/  SYNCS.PHASECHK.TRANS64.TRYWAIT P0, [R9+URZ], R4 ;  /* 0x00000004090075a7 */ /* 0x000e62000800017f */
[----:B------:R-:W-:-:S05]  /*be20*/  VIADD R2, R7, 0x1 ;  /* 0x0000000107027836 */ /* 0x000fca0000000000 */
[----:B------:R-:W-:-:S04]  /*be30*/  ISETP.NE.AND P1, PT, R2, 0x1e, PT ;  /* 0x0000001e0200780c */ /* 0x000fc80003f25270 */
[----:B------:R-:W-:Y:S02]  /*be40*/  SEL R3, RZ, 0x1, P1 ;  /* 0x00000001ff037807 */ /* 0x000fe40000800000 */
[----:B------:R-:W-:Y:S02]  /*be50*/  SEL R7, R2, RZ, P1 ;  /* 0x000000ff02077207 */ /* 0x000fe40000800000 */
[----:B------:R-:W-:-:S03]  /*be60*/  LOP3.LUT R12, R12, R3, RZ, 0x3c, !PT ;  /* 0x000000030c0c7212 */ /* 0x000fc600078e3cff */
[----:B0-----:R-:W-:Y:S01]  /*be70*/  IMAD R6, R7, 0x8, R0 ;  /* 0x0000000807067824 */ /* 0x001fe200078e0200 */
[----:B------:R-:W-:Y:S01]  /*be80*/  SHF.L.U32 R5, R12, 0x1f, RZ ;  /* 0x0000001f0c057819 */ /* 0x000fe200000006ff */
[----:B-1----:R-:W-:Y:S06]  /*be90*/  @!P0 BRA `(.L_x_243) ;  /* 0x0000001000908947 */ /* 0x002fec0003800000 */
.L_x_282:
        /* <DEDUP_REMOVED lines=9> */
.L_x_283:
        /* <DEDUP_REMOVED lines=9> */
.L_x_284:
        /* <DEDUP_REMOVED lines=9> */
.L_x_285:
        /* <DEDUP_REMOVED lines=9> */
.L_x_286:
        /* <DEDUP_REMOVED lines=9> */
.L_x_287:
        /* <DEDUP_REMOVED lines=9> */
.L_x_288:
        /* <DEDUP_REMOVED lines=9> */
.L_x_289:
        /* <DEDUP_REMOVED lines=9> */
.L_x_290:
        /* <DEDUP_REMOVED lines=9> */
.L_x_291:
        /* <DEDUP_REMOVED lines=9> */
.L_x_292:
        /* <DEDUP_REMOVED lines=9> */
.L_x_293:
        /* <DEDUP_REMOVED lines=9> */
.L_x_294:
        /* <DEDUP_REMOVED lines=9> */
.L_x_295:
        /* <DEDUP_REMOVED lines=9> */
.L_x_296:
        /* <DEDUP_REMOVED lines=9> */
.L_x_297:
        /* <DEDUP_REMOVED lines=9> */
.L_x_298:
        /* <DEDUP_REMOVED lines=9> */
.L_x_299:
        /* <DEDUP_REMOVED lines=9> */
.L_x_300:
        /* <DEDUP_REMOVED lines=9> */
.L_x_301:
        /* <DEDUP_REMOVED lines=9> */
.L_x_302:
        /* <DEDUP_REMOVED lines=9> */
.L_x_303:
        /* <DEDUP_REMOVED lines=9> */
.L_x_304:
        /* <DEDUP_REMOVED lines=9> */
.L_x_305:
        /* <DEDUP_REMOVED lines=9> */
.L_x_306:
[----:B------:R-:W1:Y:S01]  /*cc20*/  SYNCS.PHASECHK.TRANS64.TRYWAIT P0, [R6+URZ], R5 ;  /* 0x00000005060075a7 */ /* 0x000e62000800017f */
[----:B------:R-:W-:-:S05]  /*cc30*/  VIADD R2, R7, 0x1 ;  /* 0x0000000107027836 */ /* 0x000fca0000000000 */
[----:B------:R-:W-:-:S04]  /*cc40*/  ISETP.NE.AND P1, PT, R2, 0x1e, PT ;  /* 0x0000001e0200780c */ /* 0x000fc80003f25270 */
[----:B0-----:R-:W-:Y:S02]  /*cc50*/  SEL R4, RZ, 0x1, P1 ;  /* 0x00000001ff047807 */ /* 0x001fe40000800000 */
[----:B------:R-:W-:Y:S02]  /*cc60*/  SEL R3, R2, RZ, P1 ;  /* 0x000000ff02037207 */ /* 0x000fe40000800000 */
[----:B------:R-:W-:Y:S01]  /*cc70*/  LOP3.LUT R4, R11, R4, RZ, 0x3c, !PT ;  /* 0x000000040b047212 */ /* 0x000fe200078e3cff */
[----:B-1----:R-:W-:Y:S06]  /*cc80*/  @!P0 BRA `(.L_x_268) ;  /* 0x0000000c00088947 */ /* 0x002fec0003800000 */
.L_x_307:
[----:B------:R-:W-:Y:S01]  /*cc90*/  IMAD R3, R3, 0x8, R0 ;  /* 0x0000000803037824 */ /* 0x000fe200078e0200 */
[----:B------:R-:W-:-:S07]  /*cca0*/  SHF.L.U32 R0, R4, 0x1f, RZ ;  /* 0x0000001f04007819 */ /* 0x000fce00000006ff */
.L_x_269:
[----:B-1----:R1:W2:Y:S02]  /*ccb0*/  SYNCS.PHASECHK.TRANS64.TRYWAIT P0, [R3+URZ], R0 ;  /* 0x00000000030075a7 */ /* 0x0022a4000800017f */
[----:B--2---:R-:W-:Y:S05]  /*ccc0*/  @!P0 NANOSLEEP.SYNCS 0x989680 ;  /* 0x009896800000895d */ /* 0x004fea0003900000 */
[----:B------:R-:W2:Y:S02]  /*ccd0*/  @!P0 SYNCS.PHASECHK.TRANS64 P0, [R3+URZ], R0 ;  /* 0x00000000030085a7 */ /* 0x000ea4000800007f */
[----:B--2---:R-:W-:Y:S05]  /*cce0*/  @!P0 BRA `(.L_x_269) ;  /* 0xfffffffc00f08947 */ /* 0x004fea000383ffff */
.L_x_238:
[----:B------:R-:W-:Y:S05]  /*ccf0*/  BSYNC B0 ;  /* 0x0000000000007941 */ /* 0x000fea0003800000 */
.L_x_237:
[----:B------:R-:W-:Y:S05]  /*cd00*/  EXIT ;  /* 0x000000000000794d */ /* 0x000fea0003800000 */
.L_x_20:
[----:B0-----:R-:W-:-:S04]  /*cd10*/  IMAD.U32 R19, RZ, RZ, UR9 ;  /* 0x00000009ff137e24 */ /* 0x001fc8000f8e00ff */
[----:B------:R0:W1:Y:S03]  /*cd20*/  SYNCS.PHASECHK.TRANS64.TRYWAIT P0, [R19+URZ+-0x8], R18 ;  /* 0xfffff812130075a7 */ /* 0x000066000800017f */
[----:B-1----:R-:W-:Y:S05]  /*cd30*/  @!P0 NANOSLEEP.SYNCS 0x989680 ;  /* 0x009896800000895d */ /* 0x002fea0003900000 */
[----:B------:R-:W1:Y:S02]  /*cd40*/  @!P0 SYNCS.PHASECHK.TRANS64 P0, [R19+URZ+-0x8], R18 ;  /* 0xfffff812130085a7 */ /* 0x000e64000800007f */
[----:B-1----:R-:W-:Y:S05]  /*cd50*/  @!P0 BRA `(.L_x_20) ;  /* 0xfffffffc00ec8947 */ /* 0x002fea000383ffff */
[----:B------:R-:W-:Y:S05]  /*cd60*/  BRA `(.L_x_270) ;  /* 0xffffff4c00247947 */ /* 0x000fea000383ffff */
.L_x_25:
[----:B-1----:R-:W-:-:S04]  /*cd70*/  IMAD.U32 R19, RZ, RZ, UR11 ;  /* 0x0000000bff137e24 */ /* 0x002fc8000f8e00ff */
[----:B------:R1:W4:Y:S03]  /*cd80*/  SYNCS.PHASECHK.TRANS64.TRYWAIT P0, [R19+URZ], R18 ;  /* 0x00000012130075a7 */ /* 0x000326000800017f */
[----:B----4-:R-:W-:Y:S05]  /*cd90*/  @!P0 NANOSLEEP.SYNCS 0x989680 ;  /* 0x009896800000895d */ /* 0x010fea0003900000 */
[----:B------:R-:W4:Y:S02]  /*cda0*/  @!P0 SYNCS.PHASECHK.TRANS64 P0, [R19+URZ], R18 ;  /* 0x00000012130085a7 */ /* 0x000f24000800007f */
[----:B----4-:R-:W-:Y:S05]  /*cdb0*/  @!P0 BRA `(.L_x_25) ;  /* 0xfffffffc00ec8947 */ /* 0x010fea000383ffff */
[----:B------:R-:W-:Y:S05]  /*cdc0*/  BRA `(.L_x_24) ;  /* 0xffffff5000b47947 */ /* 0x000fea000383ffff */
.L_x_31:
[----:B-1----:R-:W-:-:S04]  /*cdd0*/  IMAD.U32 R21, RZ, RZ, UR14 ;  /* 0x0000000eff157e24 */ /* 0x002fc8000f8e00ff */
[----:B------:R1:W4:Y:S03]  /*cde0*/  SYNCS.PHASECHK.TRANS64.TRYWAIT P0, [R21+URZ], R20 ;  /* 0x00000014150075a7 */ /* 0x000326000800017f */
[----:B----4-:R-:W-:Y:S05]  /*cdf0*/  @!P0 NANOSLEEP.SYNCS 0x989680 ;  /* 0x009896800000895d */ /* 0x010fea0003900000 */
[----:B------:R-:W4:Y:S02]  /*ce00*/  @!P0 SYNCS.PHASECHK.TRANS64 P0, [R21+URZ], R20 ;  /* 0x00000014150085a7 */ /* 0x000f24000800007f */
[----:B----4-:R-:W-:Y:S05]  /*ce10*/  @!P0 BRA `(.L_x_31) ;  /* 0xfffffffc00ec8947 */ /* 0x010fea000383ffff */
[----:B------:R-:W-:Y:S05]  /*ce20*/  BRA `(.L_x_30) ;  /* 0xffffff6000047947 */ /* 0x000fea000383ffff */
.L_x_39:
[----:B0-----:R-:W-:-:S04]  /*ce30*/  IMAD.U32 R19, RZ, RZ, UR9 ;  /* 0x00000009ff137e24 */ /* 0x001fc8000f8e00ff */
[----:B------:R0:W1:Y:S03]  /*ce40*/  SYNCS.PHASECHK.TRANS64.TRYWAIT P0, [R19+URZ+0x8], R18 ;  /* 0x00000812130075a7 */ /* 0x000066000800017f */
[----:B-1----:R-:W-:Y:S05]  /*ce50*/  @!P0 NANOSLEEP.SYNCS 0x989680 ;  /* 0x009896800000895d */ /* 0x002fea0003900000 */
[----:B------:R-:W1:Y:S02]  /*ce60*/  @!P0 SYNCS.PHASECHK.TRANS64 P0, [R19+URZ+0x8], R18 ;  /* 0x00000812130085a7 */ /* 0x000e64000800007f */
[----:B-1----:R-:W-:Y:S05]  /*ce70*/  @!P0 BRA `(.L_x_39) ;  /* 0xfffffffc00ec8947 */ /* 0x002fea000383ffff */
[----:B------:R-:W-:Y:S05]  /*ce80*/  BRA `(.L_x_271) ;  /* 0xffffff7000c07947 */ /* 0x000fea000383ffff */
.L_x_224:
[----:B------:R-:W-:Y:S01]  /*ce90*/  BSSY B1, `(.L_x_272) ;  /* 0x0000006000017945 */ /* 0x000fe20003800000 */
[----:B------:R-:W-:-:S07]  /*cea0*/  IMAD.MOV.U32 R10, RZ, RZ, -0x1 ;  /* 0xffffffffff0a7424 */ /* 0x000fce00078e00ff */
[----:B------:R-:W-:Y:S05]  /*ceb0*/  WARPSYNC.COLLECTIVE R10, `(.L_x_273) ;  /* 0x000000000a0c7348 */ /* 0x000fea0003c00000 */
[----:B------:R-:W-:Y:S02]  /*cec0*/  ELECT P1, UR62, PT ;  /* 0x00000000003e782f */ /* 0x000fe40003820000 */
[----:B------:R-:W-:Y:S01]  /*ced0*/  MOV R10, UR62 ;  /* 0x0000003e000a7c02 */ /* 0x000fe20008000f00 */
[----:B------:R-:W-:Y:S10]  /*cee0*/  ENDCOLLECTIVE ;  /* 0x000000000000791b */ /* 0x000ff40003800000 */
.L_x_273:
[----:B------:R-:W-:Y:S05]  /*cef0*/  BSYNC B1 ;  /* 0x0000000000017941 */ /* 0x000fea0003800000 */
.L_x_272:
[----:B------:R-:W-:Y:S05]  /*cf00*/  BRA `(.L_x_274) ;  /* 0xffffffe000587947 */ /* 0x000fea000383ffff */
.L_x_227:
[----:B0-----:R0:W1:Y:S02]  /*cf10*/  SYNCS.PHASECHK.TRANS64.TRYWAIT P1, [R19+URZ+0xf0], R6 ;  /* 0x0000f006130075a7 */ /* 0x001064000802017f */
[----:B-1----:R-:W-:Y:S05]  /*cf20*/  @!P1 NANOSLEEP.SYNCS 0x989680 ;  /* 0x009896800000995d */ /* 0x002fea0003900000 */
[----:B------:R-:W1:Y:S02]  /*cf30*/  @!P1 SYNCS.PHASECHK.TRANS64 P1, [R19+URZ+0xf0], R6 ;  /* 0x0000f006130095a7 */ /* 0x000e64000802007f */
[----:B-1----:R-:W-:Y:S05]  /*cf40*/  @!P1 BRA `(.L_x_227) ;  /* 0xfffffffc00f09947 */ /* 0x002fea000383ffff */
[----:B------:R-:W-:Y:S05]  /*cf50*/  BRA `(.L_x_275) ;  /* 0xffffffe000907947 */ /* 0x000fea000383ffff */
.L_x_236:
[----:B------:R-:W-:Y:S01]  /*cf60*/  BSSY B0, `(.L_x_276) ;  /* 0x0000006000007945 */ /* 0x000fe20003800000 */
[----:B------:R-:W-:-:S07]  /*cf70*/  IMAD.MOV.U32 R10, RZ, RZ, -0x1 ;  /* 0xffffffffff0a7424 */ /* 0x000fce00078e00ff */
[----:B------:R-:W-:Y:S05]  /*cf80*/  WARPSYNC.COLLECTIVE R10, `(.L_x_277) ;  /* 0x000000000a0c7348 */ /* 0x000fea0003c00000 */
[----:B------:R-:W-:Y:S02]  /*cf90*/  ELECT P1, UR62, PT ;  /* 0x00000000003e782f */ /* 0x000fe40003820000 */
[----:B------:R-:W-:Y:S01]  /*cfa0*/  MOV R10, UR62 ;  /* 0x0000003e000a7c02 */ /* 0x000fe20008000f00 */
[----:B------:R-:W-:Y:S10]  /*cfb0*/  ENDCOLLECTIVE ;  /* 0x000000000000791b */ /* 0x000ff40003800000 */
.L_x_277:
[----:B------:R-:W-:Y:S05]  /*cfc0*/  BSYNC B0 ;  /* 0x0000000000007941 */ /* 0x000fea0003800000 */
.L_x_276:
[----:B------:R-:W-:Y:S01]  /*cfd0*/  PLOP3.LUT P0, PT, P1, PT, PT, 0x80, 0x0 ;  /* 0x000000000000781c */ /* 0x000fe20000f0f070 */
[----:B------:R-:W-:-:S12]  /*cfe0*/  BRA `(.L_x_278) ;  /* 0xffffffe800ec7947 */ /* 0x000fd8000383ffff */
.L_x_240:
[----:B0-----:R0:W1:Y:S02]  /*cff0*/  SYNCS.PHASECHK.TRANS64.TRYWAIT P0, [R5+URZ], R2 ;  /* 0x00000002050075a7 */ /* 0x001064000800017f */
[----:B-1----:R-:W-:Y:S05]  /*d000*/  @!P0 NANOSLEEP.SYNCS 0x989680 ;  /* 0x009896800000895d */ /* 0x002fea0003900000 */
[----:B------:R-:W1:Y:S02]  /*d010*/  @!P0 SYNCS.PHASECHK.TRANS64 P0, [R5+URZ], R2 ;  /* 0x00000002050085a7 */ /* 0x000e64000800007f */
[----:B-1----:R-:W-:Y:S05]  /*d020*/  @!P0 BRA `(.L_x_240) ;  /* 0xfffffffc00f08947 */ /* 0x002fea000383ffff */
[----:B------:R-:W-:Y:S05]  /*d030*/  BRA `(.L_x_279) ;  /* 0xffffffec002c7947 */ /* 0x000fea000383ffff */
.L_x_241:
[----:B0-----:R0:W1:Y:S02]  /*d040*/  SYNCS.PHASECHK.TRANS64.TRYWAIT P0, [R7+URZ], R4 ;  /* 0x00000004070075a7 */ /* 0x001064000800017f */
[----:B-1----:R-:W-:Y:S05]  /*d050*/  @!P0 NANOSLEEP.SYNCS 0x989680 ;  /* 0x009896800000895d */ /* 0x002fea0003900000 */
[----:B------:R-:W1:Y:S02]  /*d060*/  @!P0 SYNCS.PHASECHK.TRANS64 P0, [R7+URZ], R4 ;  /* 0x00000004070085a7 */ /* 0x000e64000800007f */
[----:B-1----:R-:W-:Y:S05]  /*d070*/  @!P0 BRA `(.L_x_241) ;  /* 0xfffffffc00f08947 */ /* 0x002fea000383ffff */
[----:B------:R-:W-:Y:S05]  /*d080*/  BRA `(.L_x_280) ;  /* 0xffffffec003c7947 */ /* 0x000fea000383ffff */
.L_x_242:
[----:B0-----:R0:W1:Y:S02]  /*d090*/  SYNCS.PHASECHK.TRANS64.TRYWAIT P0, [R6+URZ], R5 ;  /* 0x00000005060075a7 */ /* 0x001064000800017f */
[----:B-1----:R-:W-:Y:S05]  /*d0a0*/  @!P0 NANOSLEEP.SYNCS 0x989680 ;  /* 0x009896800000895d */ /* 0x002fea0003900000 */
[----:B------:R-:W1:Y:S02]  /*d0b0*/  @!P0 SYNCS.PHASECHK.TRANS64 P0, [R6+URZ], R5 ;  /* 0x00000005060085a7 */ /* 0x000e64000800007f */
[----:B-1----:R-:W-:Y:S05]  /*d0c0*/  @!P0 BRA `(.L_x_242) ;  /* 0xfffffffc00f08947 */ /* 0x002fea000383ffff */
[----:B------:R-:W-:Y:S05]  /*d0d0*/  BRA `(.L_x_281) ;  /* 0xffffffec004c7947 */ /* 0x000fea000383ffff */
.L_x_243:
[----:B0-----:R0:W1:Y:S02]  /*d0e0*/  SYNCS.PHASECHK.TRANS64.TRYWAIT P0, [R9+URZ], R4 ;  /* 0x00000004090075a7 */ /* 0x001064000800017f */
[----:B-1----:R-:W-:Y:S05]  /*d0f0*/  @!P0 NANOSLEEP.SYNCS 0x989680 ;  /* 0x009896800000895d */ /* 0x002fea0003900000 */
[----:B------:R-:W1:Y:S02]  /*d100*/  @!P0 SYNCS.PHASECHK.TRANS64 P0, [R9+URZ], R4 ;  /* 0x00000004090085a7 */ /* 0x000e64000800007f */
[----:B-1----:R-:W-:Y:S05]  /*d110*/  @!P0 BRA `(.L_x_243) ;  /* 0xfffffffc00f08947 */ /* 0x002fea000383ffff */
[----:B------:R-:W-:Y:S05]  /*d120*/  BRA `(.L_x_282) ;  /* 0xffffffec005c7947 */ /* 0x000fea000383ffff */
.L_x_244:
[----:B0-----:R0:W1:Y:S02]  /*d130*/  SYNCS.PHASECHK.TRANS64.TRYWAIT P0, [R6+URZ], R5 ;  /* 0x00000005060075a7 */ /* 0x001064000800017f */
[----:B-1----:R-:W-:Y:S05]  /*d140*/  @!P0 NANOSLEEP.SYNCS 0x989680 ;  /* 0x009896800000895d */ /* 0x002fea0003900000 */
[----:B------:R-:W1:Y:S02]  /*d150*/  @!P0 SYNCS.PHASECHK.TRANS64 P0, [R6+URZ], R5 ;  /* 0x00000005060085a7 */ /* 0x000e64000800007f */
[----:B-1----:R-:W-:Y:S05]  /*d160*/  @!P0 BRA `(.L_x_244) ;  /* 0xfffffffc00f08947 */ /* 0x002fea000383ffff */
[----:B------:R-:W-:Y:S05]  /*d170*/  BRA `(.L_x_283) ;  /* 0xffffffec006c7947 */ /* 0x000fea000383ffff */
.L_x_245:
[----:B0-----:R0:W1:Y:S02]  /*d180*/  SYNCS.PHASECHK.TRANS64.TRYWAIT P0, [R9+URZ], R4 ;  /* 0x00000004090075a7 */ /* 0x001064000800017f */
[----:B-1----:R-:W-:Y:S05]  /*d190*/  @!P0 NANOSLEEP.SYNCS 0x989680 ;  /* 0x009896800000895d */ /* 0x002fea0003900000 */
[----:B------:R-:W1:Y:S02]  /*d1a0*/  @!P0 SYNCS.PHASECHK.TRANS64 P0, [R9+URZ], R4 ;  /* 0x00000004090085a7 */ /* 0x000e64000800007f */
[----:B-1----:R-:W-:Y:S05]  /*d1b0*/  @!P0 BRA `(.L_x_245) ;  /* 0xfffffffc00f08947 */ /* 0x002fea000383ffff */
[----:B------:R-:W-:Y:S05]  /*d1c0*/  BRA `(.L_x_284) ;  /* 0xffffffec007c7947 */ /* 0x000fea000383ffff */
.L_x_246:
[----:B0-----:R0:W1:Y:S02]  /*d1d0*/  SYNCS.PHASECHK.TRANS64.TRYWAIT P0, [R6+URZ], R5 ;  /* 0x00000005060075a7 */ /* 0x001064000800017f */
[----:B-1----:R-:W-:Y:S05]  /*d1e0*/  @!P0 NANOSLEEP.SYNCS 0x989680 ;  /* 0x009896800000895d */ /* 0x002fea0003900000 */
[----:B------:R-:W1:Y:S02]  /*d1f0*/  @!P0 SYNCS.PHASECHK.TRANS64 P0, [R6+URZ], R5 ;  /* 0x00000005060085a7 */ /* 0x000e64000800007f */
[----:B-1----:R-:W-:Y:S05]  /*d200*/  @!P0 BRA `(.L_x_246) ;  /* 0xfffffffc00f08947 */ /* 0x002fea000383ffff */
[----:B------:R-:W-:Y:S05]  /*d210*/  BRA `(.L_x_285) ;  /* 0xffffffec008c7947 */ /* 0x000fea000383ffff */
.L_x_247:
[----:B0-----:R0:W1:Y:S02]  /*d220*/  SYNCS.PHASECHK.TRANS64.TRYWAIT P0, [R9+URZ], R4 ;  /* 0x00000004090075a7 */ /* 0x001064000800017f */
[----:B-1----:R-:W-:Y:S05]  /*d230*/  @!P0 NANOSLEEP.SYNCS 0x989680 ;  /* 0x009896800000895d */ /* 0x002fea0003900000 */
[----:B------:R-:W1:Y:S02]  /*d240*/  @!P0 SYNCS.PHASECHK.TRANS64 P0, [R9+URZ], R4 ;  /* 0x00000004090085a7 */ /* 0x000e64000800007f */
[----:B-1----:R-:W-:Y:S05]  /*d250*/  @!P0 BRA `(.L_x_247) ;  /* 0xfffffffc00f08947 */ /* 0x002fea000383ffff */
[----:B------:R-:W-:Y:S05]  /*d260*/  BRA `(.L_x_286) ;  /* 0xffffffec009c7947 */ /* 0x000fea000383ffff */
.L_x_248:
[----:B0-----:R0:W1:Y:S02]  /*d270*/  SYNCS.PHASECHK.TRANS64.TRYWAIT P0, [R6+URZ], R5 ;  /* 0x00000005060075a7 */ /* 0x001064000800017f */
[----:B-1----:R-:W-:Y:S05]  /*d280*/  @!P0 NANOSLEEP.SYNCS 0x989680 ;  /* 0x009896800000895d */ /* 0x002fea0003900000 */
[----:B------:R-:W1:Y:S02]  /*d290*/  @!P0 SYNCS.PHASECHK.TRANS64 P0, [R6+URZ], R5 ;  /* 0x00000005060085a7 */ /* 0x000e64000800007f */
[----:B-1----:R-:W-:Y:S05]  /*d2a0*/  @!P0 BRA `(.L_x_248) ;  /* 0xfffffffc00f08947 */ /* 0x002fea000383ffff */
[----:B------:R-:W-:Y:S05]  /*d2b0*/  BRA `(.L_x_287) ;  /* 0xffffffec00ac7947 */ /* 0x000fea000383ffff */
.L_x_249:
[----:B0-----:R0:W1:Y:S02]  /*d2c0*/  SYNCS.PHASECHK.TRANS64.TRYWAIT P0, [R9+URZ], R4 ;  /* 0x00000004090075a7 */ /* 0x001064000800017f */
[----:B-1----:R-:W-:Y:S05]  /*d2d0*/  @!P0 NANOSLEEP.SYNCS 0x989680 ;  /* 0x009896800000895d */ /* 0x002fea0003900000 */
[----:B------:R-:W1:Y:S02]  /*d2e0*/  @!P0 SYNCS.PHASECHK.TRANS64 P0, [R9+URZ], R4 ;  /* 0x00000004090085a7 */ /* 0x000e64000800007f */
[----:B-1----:R-:W-:Y:S05]  /*d2f0*/  @!P0 BRA `(.L_x_249) ;  /* 0xfffffffc00f08947 */ /* 0x002fea000383ffff */
[----:B------:R-:W-:Y:S05]  /*d300*/  BRA `(.L_x_288) ;  /* 0xffffffec00bc7947 */ /* 0x000fea000383ffff */
.L_x_250:
[----:B0-----:R0:W1:Y:S02]  /*d310*/  SYNCS.PHASECHK.TRANS64.TRYWAIT P0, [R6+URZ], R5 ;  /* 0x00000005060075a7 */ /* 0x001064000800017f */
[----:B-1----:R-:W-:Y:S05]  /*d320*/  @!P0 NANOSLEEP.SYNCS 0x989680 ;  /* 0x009896800000895d */ /* 0x002fea0003900000 */
[----:B------:R-:W1:Y:S02]  /*d330*/  @!P0 SYNCS.PHASECHK.TRANS64 P0, [R6+URZ], R5 ;  /* 0x00000005060085a7 */ /* 0x000e64000800007f */
[----:B-1----:R-:W-:Y:S05]  /*d340*/  @!P0 BRA `(.L_x_250) ;  /* 0xfffffffc00f08947 */ /* 0x002fea000383ffff */
[----:B------:R-:W-:Y:S05]  /*d350*/  BRA `(.L_x_289) ;  /* 0xffffffec00cc7947 */ /* 0x000fea000383ffff */
.L_x_251:
[----:B0-----:R0:W1:Y:S02]  /*d360*/  SYNCS.PHASECHK.TRANS64.TRYWAIT P0, [R9+URZ], R4 ;  /* 0x00000004090075a7 */ /* 0x001064000800017f */
[----:B-1----:R-:W-:Y:S05]  /*d370*/  @!P0 NANOSLEEP.SYNCS 0x989680 ;  /* 0x009896800000895d */ /* 0x002fea0003900000 */
[----:B------:R-:W1:Y:S02]  /*d380*/  @!P0 SYNCS.PHASECHK.TRANS64 P0, [R9+URZ], R4 ;  /* 0x00000004090085a7 */ /* 0x000e64000800007f */
[----:B-1----:R-:W-:Y:S05]  /*d390*/  @!P0 BRA `(.L_x_251) ;  /* 0xfffffffc00f08947 */ /* 0x002fea000383ffff */
[----:B------:R-:W-:Y:S05]  /*d3a0*/  BRA `(.L_x_290) ;  /* 0xffffffec00dc7947 */ /* 0x000fea000383ffff */
.L_x_252:
[----:B0-----:R0:W1:Y:S02]  /*d3b0*/  SYNCS.PHASECHK.TRANS64.TRYWAIT P0, [R6+URZ], R5 ;  /* 0x00000005060075a7 */ /* 0x001064000800017f */
[----:B-1----:R-:W-:Y:S05]  /*d3c0*/  @!P0 NANOSLEEP.SYNCS 0x989680 ;  /* 0x009896800000895d */ /* 0x002fea0003900000 */
[----:B------:R-:W1:Y:S02]  /*d3d0*/  @!P0 SYNCS.PHASECHK.TRANS64 P0, [R6+URZ], R5 ;  /* 0x00000005060085a7 */ /* 0x000e64000800007f */
[----:B-1----:R-:W-:Y:S05]  /*d3e0*/  @!P0 BRA `(.L_x_252) ;  /* 0xfffffffc00f08947 */ /* 0x002fea000383ffff */
[----:B------:R-:W-:Y:S05]  /*d3f0*/  BRA `(.L_x_291) ;  /* 0xffffffec00ec7947 */ /* 0x000fea000383ffff */
.L_x_253:
[----:B0-----:R0:W1:Y:S02]  /*d400*/  SYNCS.PHASECHK.TRANS64.TRYWAIT P0, [R9+URZ], R4 ;  /* 0x00000004090075a7 */ /* 0x001064000800017f */
[----:B-1----:R-:W-:Y:S05]  /*d410*/  @!P0 NANOSLEEP.SYNCS 0x989680 ;  /* 0x009896800000895d */ /* 0x002fea0003900000 */
[----:B------:R-:W1:Y:S02]  /*d420*/  @!P0 SYNCS.PHASECHK.TRANS64 P0, [R9+URZ], R4 ;  /* 0x00000004090085a7 */ /* 0x000e64000800007f */
[----:B-1----:R-:W-:Y:S05]  /*d430*/  @!P0 BRA `(.L_x_253) ;  /* 0xfffffffc00f08947 */ /* 0x002fea000383ffff */
[----:B------:R-:W-:Y:S05]  /*d440*/  BRA `(.L_x_292) ;  /* 0xffffffec00fc7947 */ /* 0x000fea000383ffff */
.L_x_254:
[----:B0-----:R0:W1:Y:S02]  /*d450*/  SYNCS.PHASECHK.TRANS64.TRYWAIT P0, [R6+URZ], R5 ;  /* 0x00000005060075a7 */ /* 0x001064000800017f */
[----:B-1----:R-:W-:Y:S05]  /*d460*/  @!P0 NANOSLEEP.SYNCS 0x989680 ;  /* 0x009896800000895d */ /* 0x002fea0003900000 */
[----:B------:R-:W1:Y:S02]  /*d470*/  @!P0 SYNCS.PHASECHK.TRANS64 P0, [R6+URZ], R5 ;  /* 0x00000005060085a7 */ /* 0x000e64000800007f */
[----:B-1----:R-:W-:Y:S05]  /*d480*/  @!P0 BRA `(.L_x_254) ;  /* 0xfffffffc00f08947 */ /* 0x002fea000383ffff */
[----:B------:R-:W-:Y:S05]  /*d490*/  BRA `(.L_x_293) ;  /* 0xfffffff0000c7947 */ /* 0x000fea000383ffff */
.L_x_255:
[----:B0-----:R0:W1:Y:S02]  /*d4a0*/  SYNCS.PHASECHK.TRANS64.TRYWAIT P0, [R9+URZ], R4 ;  /* 0x00000004090075a7 */ /* 0x001064000800017f */
[----:B-1----:R-:W-:Y:S05]  /*d4b0*/  @!P0 NANOSLEEP.SYNCS 0x989680 ;  /* 0x009896800000895d */ /* 0x002fea0003900000 */
[----:B------:R-:W1:Y:S02]  /*d4c0*/  @!P0 SYNCS.PHASECHK.TRANS64 P0, [R9+URZ], R4 ;  /* 0x00000004090085a7 */ /* 0x000e64000800007f */
[----:B-1----:R-:W-:Y:S05]  /*d4d0*/  @!P0 BRA `(.L_x_255) ;  /* 0xfffffffc00f08947 */ /* 0x002fea000383ffff */
[----:B------:R-:W-:Y:S05]  /*d4e0*/  BRA `(.L_x_294) ;  /* 0xfffffff0001c7947 */ /* 0x000fea000383ffff */
.L_x_256:
[----:B0-----:R0:W1:Y:S02]  /*d4f0*/  SYNCS.PHASECHK.TRANS64.TRYWAIT P0, [R6+URZ], R5 ;  /* 0x00000005060075a7 */ /* 0x001064000800017f */
[----:B-1----:R-:W-:Y:S05]  /*d500*/  @!P0 NANOSLEEP.SYNCS 0x989680 ;  /* 0x009896800000895d */ /* 0x002fea0003900000 */
[----:B------:R-:W1:Y:S02]  /*d510*/  @!P0 SYNCS.PHASECHK.TRANS64 P0, [R6+URZ], R5 ;  /* 0x00000005060085a7 */ /* 0x000e64000800007f */
[----:B-1----:R-:W-:Y:S05]  /*d520*/  @!P0 BRA `(.L_x_256) ;  /* 0xfffffffc00f08947 */ /* 0x002fea000383ffff */
[----:B------:R-:W-:Y:S05]  /*d530*/  BRA `(.L_x_295) ;  /* 0xfffffff0002c7947 */ /* 0x000fea000383ffff */
.L_x_257:
[----:B0-----:R0:W1:Y:S02]  /*d540*/  SYNCS.PHASECHK.TRANS64.TRYWAIT P0, [R9+URZ], R4 ;  /* 0x00000004090075a7 */ /* 0x001064000800017f */
[----:B-1----:R-:W-:Y:S05]  /*d550*/  @!P0 NANOSLEEP.SYNCS 0x989680 ;  /* 0x009896800000895d */ /* 0x002fea0003900000 */
[----:B------:R-:W1:Y:S02]  /*d560*/  @!P0 SYNCS.PHASECHK.TRANS64 P0, [R9+URZ], R4 ;  /* 0x00000004090085a7 */ /* 0x000e64000800007f */
[----:B-1----:R-:W-:Y:S05]  /*d570*/  @!P0 BRA `(.L_x_257) ;  /* 0xfffffffc00f08947 */ /* 0x002fea000383ffff */
[----:B------:R-:W-:Y:S05]  /*d580*/  BRA `(.L_x_296) ;  /* 0xfffffff0003c7947 */ /* 0x000fea000383ffff */
.L_x_258:
[----:B0-----:R0:W1:Y:S02]  /*d590*/  SYNCS.PHASECHK.TRANS64.TRYWAIT P0, [R6+URZ], R5 ;  /* 0x00000005060075a7 */ /* 0x001064000800017f */
[----:B-1----:R-:W-:Y:S05]  /*d5a0*/  @!P0 NANOSLEEP.SYNCS 0x989680 ;  /* 0x009896800000895d */ /* 0x002fea0003900000 */
[----:B------:R-:W1:Y:S02]  /*d5b0*/  @!P0 SYNCS.PHASECHK.TRANS64 P0, [R6+URZ], R5 ;  /* 0x00000005060085a7 */ /* 0x000e64000800007f */
[----:B-1----:R-:W-:Y:S05]  /*d5c0*/  @!P0 BRA `(.L_x_258) ;  /* 0xfffffffc00f08947 */ /* 0x002fea000383ffff */
[----:B------:R-:W-:Y:S05]  /*d5d0*/  BRA `(.L_x_297) ;  /* 0xfffffff0004c7947 */ /* 0x000fea000383ffff */
.L_x_259:
[----:B0-----:R0:W1:Y:S02]  /*d5e0*/  SYNCS.PHASECHK.TRANS64.TRYWAIT P0, [R9+URZ], R4 ;  /* 0x00000004090075a7 */ /* 0x001064000800017f */
[----:B-1----:R-:W-:Y:S05]  /*d5f0*/  @!P0 NANOSLEEP.SYNCS 0x989680 ;  /* 0x009896800000895d */ /* 0x002fea0003900000 */
[----:B------:R-:W1:Y:S02]  /*d600*/  @!P0 SYNCS.PHASECHK.TRANS64 P0, [R9+URZ], R4 ;  /* 0x00000004090085a7 */ /* 0x000e64000800007f */
[----:B-1----:R-:W-:Y:S05]  /*d610*/  @!P0 BRA `(.L_x_259) ;  /* 0xfffffffc00f08947 */ /* 0x002fea000383ffff */
[----:B------:R-:W-:Y:S05]  /*d620*/  BRA `(.L_x_298) ;  /* 0xfffffff0005c7947 */ /* 0x000fea000383ffff */
.L_x_260:
[----:B0-----:R0:W1:Y:S02]  /*d630*/  SYNCS.PHASECHK.TRANS64.TRYWAIT P0, [R6+URZ], R5 ;  /* 0x00000005060075a7 */ /* 0x001064000800017f */
[----:B-1----:R-:W-:Y:S05]  /*d640*/  @!P0 NANOSLEEP.SYNCS 0x989680 ;  /* 0x009896800000895d */ /* 0x002fea0003900000 */
[----:B------:R-:W1:Y:S02]  /*d650*/  @!P0 SYNCS.PHASECHK.TRANS64 P0, [R6+URZ], R5 ;  /* 0x00000005060085a7 */ /* 0x000e64000800007f */
[----:B-1----:R-:W-:Y:S05]  /*d660*/  @!P0 BRA `(.L_x_260) ;  /* 0xfffffffc00f08947 */ /* 0x002fea000383ffff */
[----:B------:R-:W-:Y:S05]  /*d670*/  BRA `(.L_x_299) ;  /* 0xfffffff0006c7947 */ /* 0x000fea000383ffff */
.L_x_261:
[----:B0-----:R0:W1:Y:S02]  /*d680*/  SYNCS.PHASECHK.TRANS64.TRYWAIT P0, [R9+URZ], R4 ;  /* 0x00000004090075a7 */ /* 0x001064000800017f */
[----:B-1----:R-:W-:Y:S05]  /*d690*/  @!P0 NANOSLEEP.SYNCS 0x989680 ;  /* 0x009896800000895d */ /* 0x002fea0003900000 */
[----:B------:R-:W1:Y:S02]  /*d6a0*/  @!P0 SYNCS.PHASECHK.TRANS64 P0, [R9+URZ], R4 ;  /* 0x00000004090085a7 */ /* 0x000e64000800007f */
[----:B-1----:R-:W-:Y:S05]  /*d6b0*/  @!P0 BRA `(.L_x_261) ;  /* 0xfffffffc00f08947 */ /* 0x002fea000383ffff */
[----:B------:R-:W-:Y:S05]  /*d6c0*/  BRA `(.L_x_300) ;  /* 0xfffffff0007c7947 */ /* 0x000fea000383ffff */
.L_x_262:
[----:B0-----:R0:W1:Y:S02]  /*d6d0*/  SYNCS.PHASECHK.TRANS64.TRYWAIT P0, [R6+URZ], R5 ;  /* 0x00000005060075a7 */ /* 0x001064000800017f */
[----:B-1----:R-:W-:Y:S05]  /*d6e0*/  @!P0 NANOSLEEP.SYNCS 0x989680 ;  /* 0x009896800000895d */ /* 0x002fea0003900000 */
[----:B------:R-:W1:Y:S02]  /*d6f0*/  @!P0 SYNCS.PHASECHK.TRANS64 P0, [R6+URZ], R5 ;  /* 0x00000005060085a7 */ /* 0x000e64000800007f */
[----:B-1----:R-:W-:Y:S05]  /*d700*/  @!P0 BRA `(.L_x_262) ;  /* 0xfffffffc00f08947 */ /* 0x002fea000383ffff */
[----:B------:R-:W-:Y:S05]  /*d710*/  BRA `(.L_x_301) ;  /* 0xfffffff0008c7947 */ /* 0x000fea000383ffff */
.L_x_263:
[----:B0-----:R0:W1:Y:S02]  /*d720*/  SYNCS.PHASECHK.TRANS64.TRYWAIT P0, [R9+URZ], R4 ;  /* 0x00000004090075a7 */ /* 0x001064000800017f */
[----:B-1----:R-:W-:Y:S05]  /*d730*/  @!P0 NANOSLEEP.SYNCS 0x989680 ;  /* 0x009896800000895d */ /* 0x002fea0003900000 */
[----:B------:R-:W1:Y:S02]  /*d740*/  @!P0 SYNCS.PHASECHK.TRANS64 P0, [R9+URZ], R4 ;  /* 0x00000004090085a7 */ /* 0x000e64000800007f */
[----:B-1----:R-:W-:Y:S05]  /*d750*/  @!P0 BRA `(.L_x_263) ;  /* 0xfffffffc00f08947 */ /* 0x002fea000383ffff */
[----:B------:R-:W-:Y:S05]  /*d760*/  BRA `(.L_x_302) ;  /* 0xfffffff0009c7947 */ /* 0x000fea000383ffff */
.L_x_264:
[----:B0-----:R0:W1:Y:S02]  /*d770*/  SYNCS.PHASECHK.TRANS64.TRYWAIT P0, [R6+URZ], R5 ;  /* 0x00000005060075a7 */ /* 0x001064000800017f */
[----:B-1----:R-:W-:Y:S05]  /*d780*/  @!P0 NANOSLEEP.SYNCS 0x989680 ;  /* 0x009896800000895d */ /* 0x002fea0003900000 */
[----:B------:R-:W1:Y:S02]  /*d790*/  @!P0 SYNCS.PHASECHK.TRANS64 P0, [R6+URZ], R5 ;  /* 0x00000005060085a7 */ /* 0x000e64000800007f */
[----:B-1----:R-:W-:Y:S05]  /*d7a0*/  @!P0 BRA `(.L_x_264) ;  /* 0xfffffffc00f08947 */ /* 0x002fea000383ffff */
[----:B------:R-:W-:Y:S05]  /*d7b0*/  BRA `(.L_x_303) ;  /* 0xfffffff000ac7947 */ /* 0x000fea000383ffff */
.L_x_265:
[----:B0-----:R0:W1:Y:S02]  /*d7c0*/  SYNCS.PHASECHK.TRANS64.TRYWAIT P0, [R9+URZ], R4 ;  /* 0x00000004090075a7 */ /* 0x001064000800017f */
[----:B-1----:R-:W-:Y:S05]  /*d7d0*/  @!P0 NANOSLEEP.SYNCS 0x989680 ;  /* 0x009896800000895d */ /* 0x002fea0003900000 */
[----:B------:R-:W1:Y:S02]  /*d7e0*/  @!P0 SYNCS.PHASECHK.TRANS64 P0, [R9+URZ], R4 ;  /* 0x00000004090085a7 */ /* 0x000e64000800007f */
[----:B-1----:R-:W-:Y:S05]  /*d7f0*/  @!P0 BRA `(.L_x_265) ;  /* 0xfffffffc00f08947 */ /* 0x002fea000383ffff */
[----:B------:R-:W-:Y:S05]  /*d800*/  BRA `(.L_x_304) ;  /* 0xfffffff000bc7947 */ /* 0x000fea000383ffff */
.L_x_266:
[----:B0-----:R0:W1:Y:S02]  /*d810*/  SYNCS.PHASECHK.TRANS64.TRYWAIT P0, [R6+URZ], R5 ;  /* 0x00000005060075a7 */ /* 0x001064000800017f */
[----:B-1----:R-:W-:Y:S05]  /*d820*/  @!P0 NANOSLEEP.SYNCS 0x989680 ;  /* 0x009896800000895d */ /* 0x002fea0003900000 */
[----:B------:R-:W1:Y:S02]  /*d830*/  @!P0 SYNCS.PHASECHK.TRANS64 P0, [R6+URZ], R5 ;  /* 0x00000005060085a7 */ /* 0x000e64000800007f */
[----:B-1----:R-:W-:Y:S05]  /*d840*/  @!P0 BRA `(.L_x_266) ;  /* 0xfffffffc00f08947 */ /* 0x002fea000383ffff */
[----:B------:R-:W-:Y:S05]  /*d850*/  BRA `(.L_x_305) ;  /* 0xfffffff000cc7947 */ /* 0x000fea000383ffff */
.L_x_267:
[----:B0-----:R0:W1:Y:S02]  /*d860*/  SYNCS.PHASECHK.TRANS64.TRYWAIT P0, [R9+URZ], R4 ;  /* 0x00000004090075a7 */ /* 0x001064000800017f */
[----:B-1----:R-:W-:Y:S05]  /*d870*/  @!P0 NANOSLEEP.SYNCS 0x989680 ;  /* 0x009896800000895d */ /* 0x002fea0003900000 */
[----:B------:R-:W1:Y:S02]  /*d880*/  @!P0 SYNCS.PHASECHK.TRANS64 P0, [R9+URZ], R4 ;  /* 0x00000004090085a7 */ /* 0x000e64000800007f */
[----:B-1----:R-:W-:Y:S05]  /*d890*/  @!P0 BRA `(.L_x_267) ;  /* 0xfffffffc00f08947 */ /* 0x002fea000383ffff */
[----:B------:R-:W-:Y:S05]  /*d8a0*/  BRA `(.L_x_306) ;  /* 0xfffffff000dc7947 */ /* 0x000fea000383ffff */
.L_x_268:
[----:B0-----:R0:W1:Y:S02]  /*d8b0*/  SYNCS.PHASECHK.TRANS64.TRYWAIT P0, [R6+URZ], R5 ;  /* 0x00000005060075a7 */ /* 0x001064000800017f */
[----:B-1----:R-:W-:Y:S05]  /*d8c0*/  @!P0 NANOSLEEP.SYNCS 0x989680 ;  /* 0x009896800000895d */ /* 0x002fea0003900000 */
[----:B------:R-:W1:Y:S02]  /*d8d0*/  @!P0 SYNCS.PHASECHK.TRANS64 P0, [R6+URZ], R5 ;  /* 0x00000005060085a7 */ /* 0x000e64000800007f */
[----:B-1----:R-:W-:Y:S05]  /*d8e0*/  @!P0 BRA `(.L_x_268) ;  /* 0xfffffffc00f08947 */ /* 0x002fea000383ffff */
[----:B------:R-:W-:Y:S05]  /*d8f0*/  BRA `(.L_x_307) ;  /* 0xfffffff000e47947 */ /* 0x000fea000383ffff */
.L_x_308:
[----:B------:R-:W-:-:S00]  /*d900*/  BRA `(.L_x_308) ;  /* 0xfffffffc00fc7947 */ /* 0x000fc0000383ffff */
[----:B------:R-:W-:-:S00]  /*d910*/  NOP ;  /* 0x0000000000007918 */ /* 0x000fc00000000000 */
        /* <DEDUP_REMOVED lines=14> */
.L_x_309:


//--------------------- .nv.shared._ZN7cutlass13device_kernelINS_4gemm6kernel13GemmUniversalIN4cute5tupleIJiiiiEEENS1_10collective13CollectiveMmaINS1_37MainloopSm90TmaGmmaWarpSpecializedFP8ILi30ENS5_IJNS4_1CILi2EEENSA_ILi1EEESC_EEENS1_32KernelTmaWarpSpecializedPingpongEEENS5_IJNSA_ILi64EEENSA_ILi176EEENSA_ILi32EEEEEENS_12float_e4m3_tENS5_IJlSC_lEEESK_SL_NS4_8TiledMMAINS4_8MMA_AtomIJNS4_4SM904GMMA30MMA_64x16x32_F32E4M3E4M3_SS_TNILNSP_7ScaleInE1ELSR_1EEEEEENS4_6LayoutINS5_IJSC_SC_SC_EEENS5_IJNSA_ILi0EEESW_SW_EEEEENS5_IJNS4_10UnderscoreESZ_SZ_EEEEENS4_13SM90_TMA_LOADENS4_14ComposedLayoutINS4_7SwizzleILi1ELi4ELi3EEENS4_18smem_ptr_flag_bitsILi8EEENSU_INS5_IJNSA_ILi8EEESI_EEENS5_IJSI_SC_EEEEEEEvNS4_8identityENS4_23SM90_TMA_LOAD_MULTICASTES1C_vS1D_EENS_8epilogue10collective6detail29Sm90TmaWarpSpecializedAdapterINS1H_15DefaultEpilogueISK_SL_SL_NS1G_6thread17LinearCombinationISK_Li1EffLNS1L_9ScaleType4KindE0ELNS_15FloatRoundStyleE2ESK_EENS1_15EpilogueDefaultEEEEEvvEEEEvNT_6ParamsE --------------------------
	.section	.nv.shared._ZN7cutlass13device_kernelINS_4gemm6kernel13GemmUniversalIN4cute5tupleIJiiiiEEENS1_10collective13CollectiveMmaINS1_37MainloopSm90TmaGmmaWarpSpecializedFP8ILi30ENS5_IJNS4_1CILi2EEENSA_ILi1EEESC_EEENS1_32KernelTmaWarpSpecializedPingpongEEENS5_IJNSA_ILi64EEENSA_ILi176EEENSA_ILi32EEEEEENS_12float_e4m3_tENS5_IJlSC_lEEESK_SL_NS4_8TiledMMAINS4_8MMA_AtomIJNS4_4SM904GMMA30MMA_64x16x32_F32E4M3E4M3_SS_TNILNSP_7ScaleInE1ELSR_1EEEEEENS4_6LayoutINS5_IJSC_SC_SC_EEENS5_IJNSA_ILi0EEESW_SW_EEEEENS5_IJNS4_10UnderscoreESZ_SZ_EEEEENS4_13SM90_TMA_LOADENS4_14ComposedLayoutINS4_7SwizzleILi1ELi4ELi3EEENS4_18smem_ptr_flag_bitsILi8EEENSU_INS5_IJNSA_ILi8EEESI_EEENS5_IJSI_SC_EEEEEEEvNS4_8identityENS4_23SM90_TMA_LOAD_MULTICASTES1C_vS1D_EENS_8epilogue10collective6detail29Sm90TmaWarpSpecializedAdapterINS1H_15DefaultEpilogueISK_SL_SL_NS1G_6thread17LinearCombinationISK_Li1EffLNS1L_9ScaleType4KindE0ELNS_15FloatRoundStyleE2ESK_EENS1_15EpilogueDefaultEEEEEvvEEEEvNT_6ParamsE,"aw",@nobits
	.sectionflags	@""
	.align	16
	.zero		1024


//--------------------- .nv.shared.reserved.0     --------------------------
	.section	.nv.shared.reserved.0,"aw",@nobits
	.weak		__nv_reservedSMEM_offset_0_alias
	.size		__nv_reservedSMEM_offset_0_alias, 0, 0
	.other		__nv_reservedSMEM_offset_0_alias,@"STO_CUDA_RESERVED_SHARED STV_DEFAULT"
__nv_reservedSMEM_offset_0_alias:
	.zero		0


//--------------------- .nv.global                --------------------------
	.section	.nv.global,"aw",@nobits
.nv.global:
	.type		_ZN40_INTERNAL_9aebf29a_4_k_cu_9e94fb8f_117244cute1_E,@object
	.size		_ZN40_INTERNAL_9aebf29a_4_k_cu_9e94fb8f_117244cute1_E,(_ZN40_INTERNAL_9aebf29a_4_k_cu_9e94fb8f_117244cuda3std3__45__cpo6cbeginE - _ZN40_INTERNAL_9aebf29a_4_k_cu_9e94fb8f_117244cute1_E)
_ZN40_INTERNAL_9aebf29a_4_k_cu_9e94fb8f_117244cute1_E:
	.zero		1
	.type		_ZN40_INTERNAL_9aebf29a_4_k_cu_9e94fb8f_117244cuda3std3__45__cpo6cbeginE,@object
	.size		_ZN40_INTERNAL_9aebf29a_4_k_cu_9e94fb8f_117244cuda3std3__45__cpo6cbeginE,(_ZN40_INTERNAL_9aebf29a_4_k_cu_9e94fb8f_117244cuda3std3__48in_placeE - _ZN40_INTERNAL_9aebf29a_4_k_cu_9e94fb8f_117244cuda3std3__45__cpo6cbeginE)
_ZN40_INTERNAL_9aebf29a_4_k_cu_9e94fb8f_117244cuda3std3__45__cpo6cbeginE:
	.zero		1
	.type		_ZN40_INTERNAL_9aebf29a_4_k_cu_9e94fb8f_117244cuda3std3__48in_placeE,@object
	.size		_ZN40_INTERNAL_9aebf29a_4_k_cu_9e94fb8f_117244cuda3std3__48in_placeE,(_ZN40_INTERNAL_9aebf29a_4_k_cu_9e94fb8f_117244cuda3std6ranges3__45__cpo9iter_moveE - _ZN40_INTERNAL_9aebf29a_4_k_cu_9e94fb8f_117244cuda3std3__48in_placeE)
_ZN40_INTERNAL_9aebf29a_4_k_cu_9e94fb8f_117244cuda3std3__48in_placeE:
	.zero		1
	.type		_ZN40_INTERNAL_9aebf29a_4_k_cu_9e94fb8f_117244cuda3std6ranges3__45__cpo9iter_moveE,@object
	.size		_ZN40_INTERNAL_9aebf29a_4_k_cu_9e94fb8f_117244cuda3std6ranges3__45__cpo9iter_moveE,(_ZN40_INTERNAL_9aebf29a_4_k_cu_9e94fb8f_117244cuda3std3__45__cpo5beginE - _ZN40_INTERNAL_9aebf29a_4_k_cu_9e94fb8f_117244cuda3std6ranges3__45__cpo9iter_moveE)
_ZN40_INTERNAL_9aebf29a_4_k_cu_9e94fb8f_117244cuda3std6ranges3__45__cpo9iter_moveE:
	.zero		1
	.type		_ZN40_INTERNAL_9aebf29a_4_k_cu_9e94fb8f_117244cuda3std3__45__cpo5beginE,@object
	.size		_ZN40_INTERNAL_9aebf29a_4_k_cu_9e94fb8f_117244cuda3std3__45__cpo5beginE,(_ZN40_INTERNAL_9aebf29a_4_k_cu_9e94fb8f_117244cuda3std3__442_GLOBAL__N__9aebf29a_4_k_cu_9e94fb8f_117246ignoreE - _ZN40_INTERNAL_9aebf29a_4_k_cu_9e94fb8f_117244cuda3std3__45__cpo5beginE)
_ZN40_INTERNAL_9aebf29a_4_k_cu_9e94fb8f_117244cuda3std3__45__cpo5beginE:
	.zero		1
	.type		_ZN40_INTERNAL_9aebf29a_4_k_cu_9e94fb8f_117244cuda3std3__442_GLOBAL__N__9aebf29a_4_k_cu_9e94fb8f_117246ignoreE,@object
	.size		_ZN40_INTERNAL_9aebf29a_4_k_cu_9e94fb8f_117244cuda3std3__442_GLOBAL__N__9aebf29a_4_k_cu_9e94fb8f_117246ignoreE,(_ZN40_INTERNAL_9aebf29a_4_k_cu_9e94fb8f_117244cute7productE - _ZN40_INTERNAL_9aebf29a_4_k_cu_9e94fb8f_117244cuda3std3__442_GLOBAL__N__9aebf29a_4_k_cu_9e94fb8f_117246ignoreE)
_ZN40_INTERNAL_9aebf29a_4_k_cu_9e94fb8f_117244cuda3std3__442_GLOBAL__N__9aebf29a_4_k_cu_9e94fb8f_117246ignoreE:
	.zero		1
	.type		_ZN40_INTERNAL_9aebf29a_4_k_cu_9e94fb8f_117244cute7productE,@object
	.size		_ZN40_INTERNAL_9aebf29a_4_k_cu_9e94fb8f_117244cute7productE,(_ZN40_INTERNAL_9aebf29a_4_k_cu_9e94fb8f_117244cuda3std3__45__cpo3endE - _ZN40_INTERNAL_9aebf29a_4_k_cu_9e94fb8f_117244cute7productE)
_ZN40_INTERNAL_9aebf29a_4_k_cu_9e94fb8f_117244cute7productE:
	.zero		1
	.type		_ZN40_INTERNAL_9aebf29a_4_k_cu_9e94fb8f_117244cuda3std3__45__cpo3endE,@object
	.size		_ZN40_INTERNAL_9aebf29a_4_k_cu_9e94fb8f_117244cuda3std3__45__cpo3endE,(_ZN40_INTERNAL_9aebf29a_4_k_cu_9e94fb8f_117244cuda3std3__419piecewise_constructE - _ZN40_INTERNAL_9aebf29a_4_k_cu_9e94fb8f_117244cuda3std3__45__cpo3endE)
_ZN40_INTERNAL_9aebf29a_4_k_cu_9e94fb8f_117244cuda3std3__45__cpo3endE:
	.zero		1
	.type		_ZN40_INTERNAL_9aebf29a_4_k_cu_9e94fb8f_117244cuda3std3__419piecewise_constructE,@object
	.size		_ZN40_INTERNAL_9aebf29a_4_k_cu_9e94fb8f_117244cuda3std3__419piecewise_constructE,(_ZN40_INTERNAL_9aebf29a_4_k_cu_9e94fb8f_117244cuda3std3__45__cpo4cendE - _ZN40_INTERNAL_9aebf29a_4_k_cu_9e94fb8f_117244cuda3std3__419piecewise_constructE)
_ZN40_INTERNAL_9aebf29a_4_k_cu_9e94fb8f_117244cuda3std3__419piecewise_constructE:
	.zero		1
	.type		_ZN40_INTERNAL_9aebf29a_4_k_cu_9e94fb8f_117244cuda3std3__45__cpo4cendE,@object
	.size		_ZN40_INTERNAL_9aebf29a_4_k_cu_9e94fb8f_117244cuda3std3__45__cpo4cendE,(_ZN40_INTERNAL_9aebf29a_4_k_cu_9e94fb8f_117244cuda3std6ranges3__45__cpo4swapE - _ZN40_INTERNAL_9aebf29a_4_k_cu_9e94fb8f_117244cuda3std3__45__cpo4cendE)
_ZN40_INTERNAL_9aebf29a_4_k_cu_9e94fb8f_117244cuda3std3__45__cpo4cendE:
	.zero		1
	.type		_ZN40_INTERNAL_9aebf29a_4_k_cu_9e94fb8f_117244cuda3std6ranges3__45__cpo4swapE,@object
	.size		_ZN40_INTERNAL_9aebf29a_4_k_cu_9e94fb8f_117244cuda3std6ranges3__45__cpo4swapE,(.L_7 - _ZN40_INTERNAL_9aebf29a_4_k_cu_9e94fb8f_117244cuda3std6ranges3__45__cpo4swapE)
_ZN40_INTERNAL_9aebf29a_4_k_cu_9e94fb8f_117244cuda3std6ranges3__45__cpo4swapE:
	.zero		1
.L_7:


//--------------------- .nv.constant0._ZN7cutlass13device_kernelINS_4gemm6kernel13GemmUniversalIN4cute5tupleIJiiiiEEENS1_10collective13CollectiveMmaINS1_37MainloopSm90TmaGmmaWarpSpecializedFP8ILi30ENS5_IJNS4_1CILi2EEENSA_ILi1EEESC_EEENS1_32KernelTmaWarpSpecializedPingpongEEENS5_IJNSA_ILi64EEENSA_ILi176EEENSA_ILi32EEEEEENS_12float_e4m3_tENS5_IJlSC_lEEESK_SL_NS4_8TiledMMAINS4_8MMA_AtomIJNS4_4SM904GMMA30MMA_64x16x32_F32E4M3E4M3_SS_TNILNSP_7ScaleInE1ELSR_1EEEEEENS4_6LayoutINS5_IJSC_SC_SC_EEENS5_IJNSA_ILi0EEESW_SW_EEEEENS5_IJNS4_10UnderscoreESZ_SZ_EEEEENS4_13SM90_TMA_LOADENS4_14ComposedLayoutINS4_7SwizzleILi1ELi4ELi3EEENS4_18smem_ptr_flag_bitsILi8EEENSU_INS5_IJNSA_ILi8EEESI_EEENS5_IJSI_SC_EEEEEEEvNS4_8identityENS4_23SM90_TMA_LOAD_MULTICASTES1C_vS1D_EENS_8epilogue10collective6detail29Sm90TmaWarpSpecializedAdapterINS1H_15DefaultEpilogueISK_SL_SL_NS1G_6thread17LinearCombinationISK_Li1EffLNS1L_9ScaleType4KindE0ELNS_15FloatRoundStyleE2ESK_EENS1_15EpilogueDefaultEEEEEvvEEEEvNT_6ParamsE --------------------------
	.section	.nv.constant0._ZN7cutlass13device_kernelINS_4gemm6kernel13GemmUniversalIN4cute5tupleIJiiiiEEENS1_10collective13CollectiveMmaINS1_37MainloopSm90TmaGmmaWarpSpecializedFP8ILi30ENS5_IJNS4_1CILi2EEENSA_ILi1EEESC_EEENS1_32KernelTmaWarpSpecializedPingpongEEENS5_IJNSA_ILi64EEENSA_ILi176EEENSA_ILi32EEEEEENS_12float_e4m3_tENS5_IJlSC_lEEESK_SL_NS4_8TiledMMAINS4_8MMA_AtomIJNS4_4SM904GMMA30MMA_64x16x32_F32E4M3E4M3_SS_TNILNSP_7ScaleInE1ELSR_1EEEEEENS4_6LayoutINS5_IJSC_SC_SC_EEENS5_IJNSA_ILi0EEESW_SW_EEEEENS5_IJNS4_10UnderscoreESZ_SZ_EEEEENS4_13SM90_TMA_LOADENS4_14ComposedLayoutINS4_7SwizzleILi1ELi4ELi3EEENS4_18smem_ptr_flag_bitsILi8EEENSU_INS5_IJNSA_ILi8EEESI_EEENS5_IJSI_SC_EEEEEEEvNS4_8identityENS4_23SM90_TMA_LOAD_MULTICASTES1C_vS1D_EENS_8epilogue10collective6detail29Sm90TmaWarpSpecializedAdapterINS1H_15DefaultEpilogueISK_SL_SL_NS1G_6thread17LinearCombinationISK_Li1EffLNS1L_9ScaleType4KindE0ELNS_15FloatRoundStyleE2ESK_EENS1_15EpilogueDefaultEEEEEvvEEEEvNT_6ParamsE,"a",@progbits
	.sectionflags	@""
	.align	4
.nv.constant0._ZN7cutlass13device_kernelINS_4gemm6kernel13GemmUniversalIN4cute5tupleIJiiiiEEENS1_10collective13CollectiveMmaINS1_37MainloopSm90TmaGmmaWarpSpecializedFP8ILi30ENS5_IJNS4_1CILi2EEENSA_ILi1EEESC_EEENS1_32KernelTmaWarpSpecializedPingpongEEENS5_IJNSA_ILi64EEENSA_ILi176EEENSA_ILi32EEEEEENS_12float_e4m3_tENS5_IJlSC_lEEESK_SL_NS4_8TiledMMAINS4_8MMA_AtomIJNS4_4SM904GMMA30MMA_64x16x32_F32E4M3E4M3_SS_TNILNSP_7ScaleInE1ELSR_1EEEEEENS4_6LayoutINS5_IJSC_SC_SC_EEENS5_IJNSA_ILi0EEESW_SW_EEEEENS5_IJNS4_10UnderscoreESZ_SZ_EEEEENS4_13SM90_TMA_LOADENS4_14ComposedLayoutINS4_7SwizzleILi1ELi4ELi3EEENS4_18smem_ptr_flag_bitsILi8EEENSU_INS5_IJNSA_ILi8EEESI_EEENS5_IJSI_SC_EEEEEEEvNS4_8identityENS4_23SM90_TMA_LOAD_MULTICASTES1C_vS1D_EENS_8epilogue10collective6detail29Sm90TmaWarpSpecializedAdapterINS1H_15DefaultEpilogueISK_SL_SL_NS1G_6thread17LinearCombinationISK_Li1EffLNS1L_9ScaleType4KindE0ELNS_15FloatRoundStyleE2ESK_EENS1_15EpilogueDefaultEEEEEvvEEEEvNT_6ParamsE:
	.zero		1664


//--------------------- SYMBOLS --------------------------

	.type		.nv.reservedSmem.offset0,@object
	.size		.nv.reservedSmem.offset0,0x4
